//
// Generated by NVIDIA NVVM Compiler
//
// Compiler Build ID: CL-36424714
// Cuda compilation tools, release 13.0, V13.0.88
// Based on NVVM 20.0.0
//

.version 9.0
.target sm_100
.address_size 64

	// .globl	_Z19convolute_1PixelGPUPhS_iiPaii

.visible .entry _Z19convolute_1PixelGPUPhS_iiPaii(
	.param .u64 .ptr .align 1 _Z19convolute_1PixelGPUPhS_iiPaii_param_0,
	.param .u64 .ptr .align 1 _Z19convolute_1PixelGPUPhS_iiPaii_param_1,
	.param .u32 _Z19convolute_1PixelGPUPhS_iiPaii_param_2,
	.param .u32 _Z19convolute_1PixelGPUPhS_iiPaii_param_3,
	.param .u64 .ptr .align 1 _Z19convolute_1PixelGPUPhS_iiPaii_param_4,
	.param .u32 _Z19convolute_1PixelGPUPhS_iiPaii_param_5,
	.param .u32 _Z19convolute_1PixelGPUPhS_iiPaii_param_6
)
{
	.reg .pred 	%p<65>;
	.reg .b32 	%r<310>;
	.reg .b64 	%rd<69>;

	ld.param.u64 	%rd8, [_Z19convolute_1PixelGPUPhS_iiPaii_param_0];
	ld.param.u64 	%rd7, [_Z19convolute_1PixelGPUPhS_iiPaii_param_1];
	ld.param.u32 	%r131, [_Z19convolute_1PixelGPUPhS_iiPaii_param_2];
	ld.param.u32 	%r134, [_Z19convolute_1PixelGPUPhS_iiPaii_param_3];
	ld.param.u64 	%rd9, [_Z19convolute_1PixelGPUPhS_iiPaii_param_4];
	ld.param.u32 	%r132, [_Z19convolute_1PixelGPUPhS_iiPaii_param_5];
	ld.param.u32 	%r133, [_Z19convolute_1PixelGPUPhS_iiPaii_param_6];
	cvta.to.global.u64 	%rd1, %rd9;
	cvta.to.global.u64 	%rd2, %rd8;
	mov.u32 	%r135, %ctaid.x;
	mov.u32 	%r136, %ntid.x;
	mov.u32 	%r137, %tid.x;
	mad.lo.s32 	%r1, %r135, %r136, %r137;
	mul.lo.s32 	%r138, %r134, %r131;
	mul.lo.s32 	%r2, %r138, %r133;
	setp.ge.s32 	%p1, %r1, %r2;
	@%p1 bra 	$L__BB0_57;
	setp.eq.s32 	%p2, %r132, 0;
	mov.b32 	%r271, 0;
	@%p2 bra 	$L__BB0_13;
	mul.lo.s32 	%r142, %r132, %r132;
	max.u32 	%r3, %r142, 1;
	and.b32  	%r4, %r3, 13;
	setp.lt.u32 	%p3, %r142, 16;
	mov.b32 	%r266, 0;
	mov.u32 	%r271, %r266;
	@%p3 bra 	$L__BB0_5;
	and.b32  	%r266, %r3, -16;
	mov.b32 	%r260, 0;
	mov.u32 	%r271, %r260;
$L__BB0_4:
	.pragma "nounroll";
	cvt.u64.u32 	%rd10, %r260;
	add.s64 	%rd11, %rd1, %rd10;
	ld.global.s8 	%r144, [%rd11];
	add.s32 	%r145, %r271, %r144;
	ld.global.s8 	%r146, [%rd11+1];
	add.s32 	%r147, %r145, %r146;
	ld.global.s8 	%r148, [%rd11+2];
	add.s32 	%r149, %r147, %r148;
	ld.global.s8 	%r150, [%rd11+3];
	add.s32 	%r151, %r149, %r150;
	ld.global.s8 	%r152, [%rd11+4];
	add.s32 	%r153, %r151, %r152;
	ld.global.s8 	%r154, [%rd11+5];
	add.s32 	%r155, %r153, %r154;
	ld.global.s8 	%r156, [%rd11+6];
	add.s32 	%r157, %r155, %r156;
	ld.global.s8 	%r158, [%rd11+7];
	add.s32 	%r159, %r157, %r158;
	ld.global.s8 	%r160, [%rd11+8];
	add.s32 	%r161, %r159, %r160;
	ld.global.s8 	%r162, [%rd11+9];
	add.s32 	%r163, %r161, %r162;
	ld.global.s8 	%r164, [%rd11+10];
	add.s32 	%r165, %r163, %r164;
	ld.global.s8 	%r166, [%rd11+11];
	add.s32 	%r167, %r165, %r166;
	ld.global.s8 	%r168, [%rd11+12];
	add.s32 	%r169, %r167, %r168;
	ld.global.s8 	%r170, [%rd11+13];
	add.s32 	%r171, %r169, %r170;
	ld.global.s8 	%r172, [%rd11+14];
	add.s32 	%r173, %r171, %r172;
	ld.global.s8 	%r174, [%rd11+15];
	add.s32 	%r271, %r173, %r174;
	add.s32 	%r260, %r260, 16;
	setp.ne.s32 	%p4, %r260, %r266;
	@%p4 bra 	$L__BB0_4;
$L__BB0_5:
	setp.eq.s32 	%p5, %r4, 0;
	@%p5 bra 	$L__BB0_13;
	and.b32  	%r13, %r3, 5;
	setp.lt.u32 	%p6, %r4, 8;
	@%p6 bra 	$L__BB0_8;
	cvt.u64.u32 	%rd12, %r266;
	add.s64 	%rd13, %rd1, %rd12;
	ld.global.s8 	%r176, [%rd13];
	add.s32 	%r177, %r271, %r176;
	ld.global.s8 	%r178, [%rd13+1];
	add.s32 	%r179, %r177, %r178;
	ld.global.s8 	%r180, [%rd13+2];
	add.s32 	%r181, %r179, %r180;
	ld.global.s8 	%r182, [%rd13+3];
	add.s32 	%r183, %r181, %r182;
	ld.global.s8 	%r184, [%rd13+4];
	add.s32 	%r185, %r183, %r184;
	ld.global.s8 	%r186, [%rd13+5];
	add.s32 	%r187, %r185, %r186;
	ld.global.s8 	%r188, [%rd13+6];
	add.s32 	%r189, %r187, %r188;
	ld.global.s8 	%r190, [%rd13+7];
	add.s32 	%r271, %r189, %r190;
	add.s32 	%r266, %r266, 8;
$L__BB0_8:
	setp.eq.s32 	%p7, %r13, 0;
	@%p7 bra 	$L__BB0_13;
	setp.lt.u32 	%p8, %r13, 4;
	@%p8 bra 	$L__BB0_11;
	cvt.u64.u32 	%rd14, %r266;
	add.s64 	%rd15, %rd1, %rd14;
	ld.global.s8 	%r192, [%rd15];
	add.s32 	%r193, %r271, %r192;
	ld.global.s8 	%r194, [%rd15+1];
	add.s32 	%r195, %r193, %r194;
	ld.global.s8 	%r196, [%rd15+2];
	add.s32 	%r197, %r195, %r196;
	ld.global.s8 	%r198, [%rd15+3];
	add.s32 	%r271, %r197, %r198;
	add.s32 	%r266, %r266, 4;
$L__BB0_11:
	and.b32  	%r199, %r3, 1;
	setp.eq.b32 	%p9, %r199, 1;
	not.pred 	%p10, %p9;
	@%p10 bra 	$L__BB0_13;
	cvt.u64.u32 	%rd16, %r266;
	add.s64 	%rd17, %rd1, %rd16;
	ld.global.s8 	%r200, [%rd17];
	add.s32 	%r271, %r271, %r200;
$L__BB0_13:
	add.s32 	%r202, %r132, -1;
	shr.u32 	%r203, %r202, 31;
	add.s32 	%r204, %r202, %r203;
	shr.s32 	%r26, %r204, 1;
	setp.lt.s32 	%p11, %r132, 1;
	mov.b32 	%r285, 0;
	@%p11 bra 	$L__BB0_56;
	and.b32  	%r27, %r132, 7;
	add.s32 	%r28, %r27, -1;
	and.b32  	%r29, %r132, 3;
	and.b32  	%r30, %r132, 2147483640;
	and.b32  	%r31, %r132, 1;
	neg.s32 	%r32, %r30;
	shl.b32 	%r33, %r133, 3;
	sub.s32 	%r34, 7, %r26;
	sub.s32 	%r35, 6, %r26;
	sub.s32 	%r36, 5, %r26;
	sub.s32 	%r37, 4, %r26;
	sub.s32 	%r38, 3, %r26;
	sub.s32 	%r39, 1, %r26;
	sub.s32 	%r40, 2, %r26;
	mov.b32 	%r272, 0;
	mov.u32 	%r285, %r272;
$L__BB0_15:
	setp.lt.u32 	%p12, %r132, 8;
	sub.s32 	%r208, %r272, %r26;
	mul.lo.s32 	%r43, %r208, %r131;
	sub.s32 	%r44, %r43, %r26;
	mul.lo.s32 	%r45, %r272, %r132;
	mov.b32 	%r301, 0;
	@%p12 bra 	$L__BB0_34;
	sub.s32 	%r209, %r43, %r26;
	mad.lo.s32 	%r282, %r133, %r209, %r1;
	add.s32 	%r210, %r34, %r43;
	mad.lo.s32 	%r281, %r133, %r210, %r1;
	add.s32 	%r211, %r35, %r43;
	mad.lo.s32 	%r280, %r133, %r211, %r1;
	add.s32 	%r212, %r36, %r43;
	mad.lo.s32 	%r279, %r133, %r212, %r1;
	cvt.u64.u32 	%rd18, %r45;
	add.s64 	%rd19, %rd1, %rd18;
	add.s64 	%rd68, %rd19, 3;
	add.s32 	%r213, %r37, %r43;
	mad.lo.s32 	%r278, %r133, %r213, %r1;
	add.s32 	%r214, %r38, %r43;
	mad.lo.s32 	%r277, %r133, %r214, %r1;
	add.s32 	%r215, %r39, %r43;
	mad.lo.s32 	%r275, %r133, %r215, %r1;
	add.s32 	%r216, %r40, %r43;
	mad.lo.s32 	%r274, %r133, %r216, %r1;
	mov.u32 	%r276, %r45;
	mov.u32 	%r283, %r32;
$L__BB0_17:
	.pragma "nounroll";
	setp.lt.s32 	%p13, %r282, 1;
	setp.ge.s32 	%p14, %r282, %r2;
	or.pred  	%p15, %p13, %p14;
	@%p15 bra 	$L__BB0_19;
	cvt.u64.u32 	%rd20, %r282;
	add.s64 	%rd21, %rd2, %rd20;
	ld.global.u8 	%r217, [%rd21];
	cvt.u64.u32 	%rd22, %r276;
	add.s64 	%rd23, %rd1, %rd22;
	ld.global.s8 	%r218, [%rd23];
	mad.lo.s32 	%r285, %r218, %r217, %r285;
$L__BB0_19:
	add.s32 	%r67, %r133, %r282;
	setp.lt.s32 	%p16, %r67, 1;
	setp.ge.s32 	%p17, %r67, %r2;
	or.pred  	%p18, %p16, %p17;
	@%p18 bra 	$L__BB0_21;
	cvt.u64.u32 	%rd24, %r275;
	add.s64 	%rd25, %rd2, %rd24;
	ld.global.u8 	%r219, [%rd25];
	ld.global.s8 	%r220, [%rd68+-2];
	mad.lo.s32 	%r285, %r220, %r219, %r285;
$L__BB0_21:
	add.s32 	%r70, %r133, %r67;
	setp.lt.s32 	%p19, %r70, 1;
	setp.ge.s32 	%p20, %r70, %r2;
	or.pred  	%p21, %p19, %p20;
	@%p21 bra 	$L__BB0_23;
	cvt.u64.u32 	%rd26, %r274;
	add.s64 	%rd27, %rd2, %rd26;
	ld.global.u8 	%r221, [%rd27];
	ld.global.s8 	%r222, [%rd68+-1];
	mad.lo.s32 	%r285, %r222, %r221, %r285;
$L__BB0_23:
	add.s32 	%r73, %r133, %r70;
	setp.lt.s32 	%p22, %r73, 1;
	setp.ge.s32 	%p23, %r73, %r2;
	or.pred  	%p24, %p22, %p23;
	@%p24 bra 	$L__BB0_25;
	cvt.u64.u32 	%rd28, %r277;
	add.s64 	%rd29, %rd2, %rd28;
	ld.global.u8 	%r223, [%rd29];
	ld.global.s8 	%r224, [%rd68];
	mad.lo.s32 	%r285, %r224, %r223, %r285;
$L__BB0_25:
	add.s32 	%r76, %r133, %r73;
	setp.lt.s32 	%p25, %r76, 1;
	setp.ge.s32 	%p26, %r76, %r2;
	or.pred  	%p27, %p25, %p26;
	@%p27 bra 	$L__BB0_27;
	cvt.u64.u32 	%rd30, %r278;
	add.s64 	%rd31, %rd2, %rd30;
	ld.global.u8 	%r225, [%rd31];
	ld.global.s8 	%r226, [%rd68+1];
	mad.lo.s32 	%r285, %r226, %r225, %r285;
$L__BB0_27:
	add.s32 	%r79, %r133, %r76;
	setp.lt.s32 	%p28, %r79, 1;
	setp.ge.s32 	%p29, %r79, %r2;
	or.pred  	%p30, %p28, %p29;
	@%p30 bra 	$L__BB0_29;
	cvt.u64.u32 	%rd32, %r279;
	add.s64 	%rd33, %rd2, %rd32;
	ld.global.u8 	%r227, [%rd33];
	ld.global.s8 	%r228, [%rd68+2];
	mad.lo.s32 	%r285, %r228, %r227, %r285;
$L__BB0_29:
	add.s32 	%r82, %r133, %r79;
	setp.lt.s32 	%p31, %r82, 1;
	setp.ge.s32 	%p32, %r82, %r2;
	or.pred  	%p33, %p31, %p32;
	@%p33 bra 	$L__BB0_31;
	cvt.u64.u32 	%rd34, %r280;
	add.s64 	%rd35, %rd2, %rd34;
	ld.global.u8 	%r229, [%rd35];
	ld.global.s8 	%r230, [%rd68+3];
	mad.lo.s32 	%r285, %r230, %r229, %r285;
$L__BB0_31:
	add.s32 	%r231, %r133, %r82;
	setp.lt.s32 	%p34, %r231, 1;
	setp.ge.s32 	%p35, %r231, %r2;
	or.pred  	%p36, %p34, %p35;
	@%p36 bra 	$L__BB0_33;
	cvt.u64.u32 	%rd36, %r281;
	add.s64 	%rd37, %rd2, %rd36;
	ld.global.u8 	%r232, [%rd37];
	ld.global.s8 	%r233, [%rd68+4];
	mad.lo.s32 	%r285, %r233, %r232, %r285;
$L__BB0_33:
	add.s32 	%r283, %r283, 8;
	add.s32 	%r282, %r282, %r33;
	add.s32 	%r281, %r281, %r33;
	add.s32 	%r280, %r280, %r33;
	add.s32 	%r279, %r279, %r33;
	add.s64 	%rd68, %rd68, 8;
	add.s32 	%r278, %r278, %r33;
	add.s32 	%r277, %r277, %r33;
	add.s32 	%r276, %r276, 8;
	add.s32 	%r275, %r275, %r33;
	add.s32 	%r274, %r274, %r33;
	setp.ne.s32 	%p37, %r283, 0;
	mov.u32 	%r301, %r30;
	@%p37 bra 	$L__BB0_17;
$L__BB0_34:
	setp.eq.s32 	%p38, %r27, 0;
	@%p38 bra 	$L__BB0_55;
	setp.lt.u32 	%p39, %r28, 3;
	@%p39 bra 	$L__BB0_45;
	add.s32 	%r235, %r44, %r301;
	mad.lo.s32 	%r100, %r235, %r133, %r1;
	setp.lt.s32 	%p40, %r100, 1;
	setp.ge.s32 	%p41, %r100, %r2;
	or.pred  	%p42, %p40, %p41;
	@%p42 bra 	$L__BB0_38;
	cvt.u64.u32 	%rd38, %r100;
	add.s64 	%rd39, %rd2, %rd38;
	ld.global.u8 	%r236, [%rd39];
	add.s32 	%r237, %r301, %r45;
	cvt.u64.u32 	%rd40, %r237;
	add.s64 	%rd41, %rd1, %rd40;
	ld.global.s8 	%r238, [%rd41];
	mad.lo.s32 	%r285, %r238, %r236, %r285;
$L__BB0_38:
	add.s32 	%r103, %r100, %r133;
	setp.lt.s32 	%p43, %r103, 1;
	setp.ge.s32 	%p44, %r103, %r2;
	cvt.u64.u32 	%rd42, %r45;
	cvt.u64.u32 	%rd43, %r301;
	add.s64 	%rd44, %rd43, %rd42;
	add.s64 	%rd6, %rd1, %rd44;
	or.pred  	%p45, %p43, %p44;
	@%p45 bra 	$L__BB0_40;
	cvt.u64.u32 	%rd45, %r103;
	add.s64 	%rd46, %rd2, %rd45;
	ld.global.u8 	%r239, [%rd46];
	ld.global.s8 	%r240, [%rd6+1];
	mad.lo.s32 	%r285, %r240, %r239, %r285;
$L__BB0_40:
	add.s32 	%r106, %r103, %r133;
	setp.lt.s32 	%p46, %r106, 1;
	setp.ge.s32 	%p47, %r106, %r2;
	or.pred  	%p48, %p46, %p47;
	@%p48 bra 	$L__BB0_42;
	cvt.u64.u32 	%rd47, %r106;
	add.s64 	%rd48, %rd2, %rd47;
	ld.global.u8 	%r241, [%rd48];
	ld.global.s8 	%r242, [%rd6+2];
	mad.lo.s32 	%r285, %r242, %r241, %r285;
$L__BB0_42:
	add.s32 	%r109, %r106, %r133;
	setp.lt.s32 	%p49, %r109, 1;
	setp.ge.s32 	%p50, %r109, %r2;
	or.pred  	%p51, %p49, %p50;
	@%p51 bra 	$L__BB0_44;
	cvt.u64.u32 	%rd49, %r109;
	add.s64 	%rd50, %rd2, %rd49;
	ld.global.u8 	%r243, [%rd50];
	ld.global.s8 	%r244, [%rd6+3];
	mad.lo.s32 	%r285, %r244, %r243, %r285;
$L__BB0_44:
	add.s32 	%r301, %r301, 4;
$L__BB0_45:
	setp.eq.s32 	%p52, %r29, 0;
	@%p52 bra 	$L__BB0_55;
	setp.eq.s32 	%p53, %r29, 1;
	@%p53 bra 	$L__BB0_52;
	add.s32 	%r246, %r44, %r301;
	mad.lo.s32 	%r116, %r246, %r133, %r1;
	setp.lt.s32 	%p54, %r116, 1;
	setp.ge.s32 	%p55, %r116, %r2;
	or.pred  	%p56, %p54, %p55;
	@%p56 bra 	$L__BB0_49;
	cvt.u64.u32 	%rd51, %r116;
	add.s64 	%rd52, %rd2, %rd51;
	ld.global.u8 	%r247, [%rd52];
	add.s32 	%r248, %r301, %r45;
	cvt.u64.u32 	%rd53, %r248;
	add.s64 	%rd54, %rd1, %rd53;
	ld.global.s8 	%r249, [%rd54];
	mad.lo.s32 	%r285, %r249, %r247, %r285;
$L__BB0_49:
	add.s32 	%r119, %r116, %r133;
	setp.lt.s32 	%p57, %r119, 1;
	setp.ge.s32 	%p58, %r119, %r2;
	or.pred  	%p59, %p57, %p58;
	@%p59 bra 	$L__BB0_51;
	cvt.u64.u32 	%rd55, %r119;
	add.s64 	%rd56, %rd2, %rd55;
	ld.global.u8 	%r250, [%rd56];
	cvt.u64.u32 	%rd57, %r45;
	cvt.u64.u32 	%rd58, %r301;
	add.s64 	%rd59, %rd58, %rd57;
	add.s64 	%rd60, %rd1, %rd59;
	ld.global.s8 	%r251, [%rd60+1];
	mad.lo.s32 	%r285, %r251, %r250, %r285;
$L__BB0_51:
	add.s32 	%r301, %r301, 2;
$L__BB0_52:
	setp.eq.s32 	%p60, %r31, 0;
	@%p60 bra 	$L__BB0_55;
	add.s32 	%r252, %r44, %r301;
	mad.lo.s32 	%r126, %r252, %r133, %r1;
	setp.lt.s32 	%p61, %r126, 1;
	setp.ge.s32 	%p62, %r126, %r2;
	or.pred  	%p63, %p61, %p62;
	@%p63 bra 	$L__BB0_55;
	cvt.u64.u32 	%rd61, %r126;
	add.s64 	%rd62, %rd2, %rd61;
	ld.global.u8 	%r253, [%rd62];
	add.s32 	%r254, %r301, %r45;
	cvt.u64.u32 	%rd63, %r254;
	add.s64 	%rd64, %rd1, %rd63;
	ld.global.s8 	%r255, [%rd64];
	mad.lo.s32 	%r285, %r255, %r253, %r285;
$L__BB0_55:
	add.s32 	%r272, %r272, 1;
	setp.ne.s32 	%p64, %r272, %r132;
	@%p64 bra 	$L__BB0_15;
$L__BB0_56:
	max.s32 	%r256, %r271, 1;
	div.s32 	%r257, %r285, %r256;
	min.s32 	%r258, %r257, 255;
	max.s32 	%r259, %r258, 0;
	cvt.s64.s32 	%rd65, %r1;
	cvta.to.global.u64 	%rd66, %rd7;
	add.s64 	%rd67, %rd66, %rd65;
	st.global.u8 	[%rd67], %r259;
$L__BB0_57:
	ret;

}


// ===== COMPILED SASS (sm_100) =====

	.target	sm_100

	.elftype	@"ET_EXEC"


//--------------------- .note.nv.tkinfo           --------------------------
	.section	.note.nv.tkinfo,"",@"SHT_NOTE"
	.sectionflags	@"SHF_NOTE_NV_TKINFO"
	.tkinfo
        /*0018*/ 	.word	0x00000002
        /*0030*/ 	.string	""
        /*0030*/ 	.string	"ptxas"
        /*0030*/ 	.string	"Cuda compilation tools, release 13.0, V13.0.88"
        /*0030*/ 	.string	"Build cuda_13.0.r13.0/compiler.36424714_0"
        /*0030*/ 	.string	"-arch sm_100 -m 64 "



//--------------------- .note.nv.cuinfo           --------------------------
	.section	.note.nv.cuinfo,"",@"SHT_NOTE"
	.sectionflags	@"SHF_NOTE_NV_CUINFO"
        /*0018*/ 	.short	0x0002
        /*001a*/ 	.short	0x0064
        /*001c*/ 	.short	0x0082
	.zero		2


//--------------------- .nv.info                  --------------------------
	.section	.nv.info,"",@"SHT_CUDA_INFO"
	.align	4


	//----- nvinfo : EIATTR_REGCOUNT
	.align		4
        /*0000*/ 	.byte	0x04, 0x2f
        /*0002*/ 	.short	(.L_1 - .L_0)
	.align		4
.L_0:
        /*0004*/ 	.word	index@(_Z19convolute_1PixelGPUPhS_iiPaii)
        /*0008*/ 	.word	0x00000020


	//----- nvinfo : EIATTR_FRAME_SIZE
	.align		4
.L_1:
        /*000c*/ 	.byte	0x04, 0x11
        /*000e*/ 	.short	(.L_3 - .L_2)
	.align		4
.L_2:
        /*0010*/ 	.word	index@(_Z19convolute_1PixelGPUPhS_iiPaii)
        /*0014*/ 	.word	0x00000000


	//----- nvinfo : EIATTR_MIN_STACK_SIZE
	.align		4
.L_3:
        /*0018*/ 	.byte	0x04, 0x12
        /*001a*/ 	.short	(.L_5 - .L_4)
	.align		4
.L_4:
        /*001c*/ 	.word	index@(_Z19convolute_1PixelGPUPhS_iiPaii)
        /*0020*/ 	.word	0x00000000
.L_5:


//--------------------- .nv.compat                --------------------------
	.section	.nv.compat,"",@"SHT_CUDA_COMPAT_INFO"
	.align	4
        /*0000*/ 	.byte	0x02, 0x09, 0x00, 0x00, 0x02, 0x02, 0x01, 0x00, 0x02, 0x05, 0x05, 0x00, 0x03, 0x07, 0x01, 0x01
        /*0010*/ 	.byte	0x02, 0x03, 0x00, 0x00, 0x02, 0x06, 0x01, 0x00, 0x04, 0x0b, 0x08, 0x00, 0x09, 0x00, 0x00, 0x00
        /*0020*/ 	.byte	0x00, 0x00, 0x00, 0x00


//--------------------- .nv.info._Z19convolute_1PixelGPUPhS_iiPaii --------------------------
	.section	.nv.info._Z19convolute_1PixelGPUPhS_iiPaii,"",@"SHT_CUDA_INFO"
	.sectionflags	@""
	.align	4


	//----- nvinfo : EIATTR_CUDA_API_VERSION
	.align		4
        /*0000*/ 	.byte	0x04, 0x37
        /*0002*/ 	.short	(.L_7 - .L_6)
.L_6:
        /*0004*/ 	.word	0x00000082


	//----- nvinfo : EIATTR_KPARAM_INFO
	.align		4
.L_7:
        /*0008*/ 	.byte	0x04, 0x17
        /*000a*/ 	.short	(.L_9 - .L_8)
.L_8:
        /*000c*/ 	.word	0x00000000
        /*0010*/ 	.short	0x0006
        /*0012*/ 	.short	0x0024
        /*0014*/ 	.byte	0x00, 0xf0, 0x11, 0x00


	//----- nvinfo : EIATTR_KPARAM_INFO
	.align		4
.L_9:
        /*0018*/ 	.byte	0x04, 0x17
        /*001a*/ 	.short	(.L_11 - .L_10)
.L_10:
        /*001c*/ 	.word	0x00000000
        /*0020*/ 	.short	0x0005
        /*0022*/ 	.short	0x0020
        /*0024*/ 	.byte	0x00, 0xf0, 0x11, 0x00


	//----- nvinfo : EIATTR_KPARAM_INFO
	.align		4
.L_11:
        /*0028*/ 	.byte	0x04, 0x17
        /*002a*/ 	.short	(.L_13 - .L_12)
.L_12:
        /*002c*/ 	.word	0x00000000
        /*0030*/ 	.short	0x0004
        /*0032*/ 	.short	0x0018
        /*0034*/ 	.byte	0x00, 0xf5, 0x21, 0x00


	//----- nvinfo : EIATTR_KPARAM_INFO
	.align		4
.L_13:
        /*0038*/ 	.byte	0x04, 0x17
        /*003a*/ 	.short	(.L_15 - .L_14)
.L_14:
        /*003c*/ 	.word	0x00000000
        /*0040*/ 	.short	0x0003
        /*0042*/ 	.short	0x0014
        /*0044*/ 	.byte	0x00, 0xf0, 0x11, 0x00


	//----- nvinfo : EIATTR_KPARAM_INFO
	.align		4
.L_15:
        /*0048*/ 	.byte	0x04, 0x17
        /*004a*/ 	.short	(.L_17 - .L_16)
.L_16:
        /*004c*/ 	.word	0x00000000
        /*0050*/ 	.short	0x0002
        /*0052*/ 	.short	0x0010
        /*0054*/ 	.byte	0x00, 0xf0, 0x11, 0x00


	//----- nvinfo : EIATTR_KPARAM_INFO
	.align		4
.L_17:
        /*0058*/ 	.byte	0x04, 0x17
        /*005a*/ 	.short	(.L_19 - .L_18)
.L_18:
        /*005c*/ 	.word	0x00000000
        /*0060*/ 	.short	0x0001
        /*0062*/ 	.short	0x0008
        /*0064*/ 	.byte	0x00, 0xf5, 0x21, 0x00


	//----- nvinfo : EIATTR_KPARAM_INFO
	.align		4
.L_19:
        /*0068*/ 	.byte	0x04, 0x17
        /*006a*/ 	.short	(.L_21 - .L_20)
.L_20:
        /*006c*/ 	.word	0x00000000
        /*0070*/ 	.short	0x0000
        /*0072*/ 	.short	0x0000
        /*0074*/ 	.byte	0x00, 0xf5, 0x21, 0x00


	//----- nvinfo : EIATTR_SPARSE_MMA_MASK
	.align		4
.L_21:
        /*0078*/ 	.byte	0x03, 0x50
        /*007a*/ 	.short	0x0000


	//----- nvinfo : EIATTR_MAXREG_COUNT
	.align		4
        /*007c*/ 	.byte	0x03, 0x1b
        /*007e*/ 	.short	0x00ff


	//----- nvinfo : EIATTR_MERCURY_ISA_VERSION
	.align		4
        /*0080*/ 	.byte	0x03, 0x5f
        /*0082*/ 	.short	0x0101


	//----- nvinfo : EIATTR_VRC_CTA_INIT_COUNT
	.align		4
        /*0084*/ 	.byte	0x02, 0x4a
	.zero		1
	.zero		1


	//----- nvinfo : EIATTR_EXIT_INSTR_OFFSETS
	.align		4
        /*0088*/ 	.byte	0x04, 0x1c
        /*008a*/ 	.short	(.L_23 - .L_22)


	//   ....[0]....
.L_22:
        /*008c*/ 	.word	0x000000a0


	//   ....[1]....
        /*0090*/ 	.word	0x000017d0


	//----- nvinfo : EIATTR_CRS_STACK_SIZE
	.align		4
.L_23:
        /*0094*/ 	.byte	0x04, 0x1e
        /*0096*/ 	.short	(.L_25 - .L_24)
.L_24:
        /*0098*/ 	.word	0x00000000


	//----- nvinfo : EIATTR_CBANK_PARAM_SIZE
	.align		4
.L_25:
        /*009c*/ 	.byte	0x03, 0x19
        /*009e*/ 	.short	0x0028


	//----- nvinfo : EIATTR_PARAM_CBANK
	.align		4
        /*00a0*/ 	.byte	0x04, 0x0a
        /*00a2*/ 	.short	(.L_27 - .L_26)
	.align		4
.L_26:
        /*00a4*/ 	.word	index@(.nv.constant0._Z19convolute_1PixelGPUPhS_iiPaii)
        /*00a8*/ 	.short	0x0380
        /*00aa*/ 	.short	0x0028


	//----- nvinfo : EIATTR_SW_WAR
	.align		4
.L_27:
        /*00ac*/ 	.byte	0x04, 0x36
        /*00ae*/ 	.short	(.L_29 - .L_28)
.L_28:
        /*00b0*/ 	.word	0x00000008
.L_29:


//--------------------- .nv.callgraph             --------------------------
	.section	.nv.callgraph,"",@"SHT_CUDA_CALLGRAPH"
	.align	4
	.sectionentsize	8
	.align		4
        /*0000*/ 	.word	0x00000000
	.align		4
        /*0004*/ 	.word	0xffffffff
	.align		4
        /*0008*/ 	.word	0x00000000
	.align		4
        /*000c*/ 	.word	0xfffffffe
	.align		4
        /*0010*/ 	.word	0x00000000
	.align		4
        /*0014*/ 	.word	0xfffffffd
	.align		4
        /*0018*/ 	.word	0x00000000
	.align		4
        /*001c*/ 	.word	0xfffffffc


//--------------------- .text._Z19convolute_1PixelGPUPhS_iiPaii --------------------------
	.section	.text._Z19convolute_1PixelGPUPhS_iiPaii,"ax",@progbits
	.align	128
        .global         _Z19convolute_1PixelGPUPhS_iiPaii
        .type           _Z19convolute_1PixelGPUPhS_iiPaii,@function
        .size           _Z19convolute_1PixelGPUPhS_iiPaii,(.L_x_13 - _Z19convolute_1PixelGPUPhS_iiPaii)
        .other          _Z19convolute_1PixelGPUPhS_iiPaii,@"STO_CUDA_ENTRY STV_DEFAULT"
_Z19convolute_1PixelGPUPhS_iiPaii:
.text._Z19convolute_1PixelGPUPhS_iiPaii:
[----:B------:R-:W-:Y:S01]  /*0000*/  LDC R1, c[0x0][0x37c] ;  /* 0x0000df00ff017b82 */ /* 0x000fe20000000800 */
[----:B------:R-:W0:Y:S07]  /*0010*/  S2R R0, SR_TID.X ;  /* 0x0000000000007919 */ /* 0x000e2e0000002100 */
[----:B------:R-:W0:Y:S01]  /*0020*/  S2UR UR7, SR_CTAID.X ;  /* 0x00000000000779c3 */ /* 0x000e220000002500 */
[----:B------:R-:W1:Y:S01]  /*0030*/  LDCU.64 UR4, c[0x0][0x390] ;  /* 0x00007200ff0477ac */ /* 0x000e620008000a00 */
[----:B------:R-:W2:Y:S06]  /*0040*/  LDCU UR6, c[0x0][0x3a4] ;  /* 0x00007480ff0677ac */ /* 0x000eac0008000800 */
[----:B------:R-:W0:Y:S01]  /*0050*/  LDC R27, c[0x0][0x360] ;  /* 0x0000d800ff1b7b82 */ /* 0x000e220000000800 */
[----:B-1----:R-:W-:-:S04]  /*0060*/  UIMAD UR4, UR5, UR4, URZ ;  /* 0x00000004050472a4 */ /* 0x002fc8000f8e02ff */
[----:B--2---:R-:W-:Y:S01]  /*0070*/  UIMAD UR5, UR4, UR6, URZ ;  /* 0x00000006040572a4 */ /* 0x004fe2000f8e02ff */
[----:B0-----:R-:W-:-:S05]  /*0080*/  IMAD R27, R27, UR7, R0 ;  /* 0x000000071b1b7c24 */ /* 0x001fca000f8e0200 */
[----:B------:R-:W-:-:S13]  /*0090*/  ISETP.GE.AND P0, PT, R27, UR5, PT ;  /* 0x000000051b007c0c */ /* 0x000fda000bf06270 */
[----:B------:R-:W-:Y:S05]  /*00a0*/  @P0 EXIT ;  /* 0x000000000000094d */ /* 0x000fea0003800000 */
[----:B------:R-:W0:Y:S01]  /*00b0*/  LDC R4, c[0x0][0x3a0] ;  /* 0x0000e800ff047b82 */ /* 0x000e220000000800 */
[----:B------:R-:W1:Y:S01]  /*00c0*/  LDCU.64 UR10, c[0x0][0x358] ;  /* 0x00006b00ff0a77ac */ /* 0x000e620008000a00 */
[----:B------:R-:W-:Y:S01]  /*00d0*/  IMAD.MOV.U32 R12, RZ, RZ, RZ ;  /* 0x000000ffff0c7224 */ /* 0x000fe200078e00ff */
[----:B0-----:R-:W-:-:S13]  /*00e0*/  ISETP.NE.AND P0, PT, R4, RZ, PT ;  /* 0x000000ff0400720c */ /* 0x001fda0003f05270 */
[----:B-1----:R-:W-:Y:S05]  /*00f0*/  @!P0 BRA `(.L_x_0) ;  /* 0x00000004004c8947 */ /* 0x002fea0003800000 */
[----:B------:R-:W-:Y:S02]  /*0100*/  IMAD R2, R4, R4, RZ ;  /* 0x0000000404027224 */ /* 0x000fe400078e02ff */
[----:B------:R-:W-:Y:S02]  /*0110*/  IMAD.MOV.U32 R5, RZ, RZ, RZ ;  /* 0x000000ffff057224 */ /* 0x000fe400078e00ff */
[----:B------:R-:W-:Y:S01]  /*0120*/  IMAD.MOV.U32 R12, RZ, RZ, RZ ;  /* 0x000000ffff0c7224 */ /* 0x000fe200078e00ff */
[C---:B------:R-:W-:Y:S02]  /*0130*/  ISETP.GE.U32.AND P0, PT, R2.reuse, 0x10, PT ;  /* 0x000000100200780c */ /* 0x040fe40003f06070 */
[----:B------:R-:W-:-:S04]  /*0140*/  VIMNMX.U32 R0, PT, PT, R2, 0x1, !PT ;  /* 0x0000000102007848 */ /* 0x000fc80007fe0000 */
[----:B------:R-:W-:-:S04]  /*0150*/  LOP3.LUT R21, R0, 0xd, RZ, 0xc0, !PT ;  /* 0x0000000d00157812 */ /* 0x000fc800078ec0ff */
[----:B------:R-:W-:-:S03]  /*0160*/  ISETP.NE.AND P1, PT, R21, RZ, PT ;  /* 0x000000ff1500720c */ /* 0x000fc60003f25270 */
[----:B------:R-:W-:Y:S10]  /*0170*/  @!P0 BRA `(.L_x_1) ;  /* 0x00000000008c8947 */ /* 0x000ff40003800000 */
[----:B------:R-:W-:Y:S01]  /*0180*/  LOP3.LUT R5, R0, 0xfffffff0, RZ, 0xc0, !PT ;  /* 0xfffffff000057812 */ /* 0x000fe200078ec0ff */
[----:B------:R-:W-:Y:S01]  /*0190*/  IMAD.MOV.U32 R12, RZ, RZ, RZ ;  /* 0x000000ffff0c7224 */ /* 0x000fe200078e00ff */
[----:B------:R-:W0:Y:S01]  /*01a0*/  LDCU.64 UR8, c[0x0][0x398] ;  /* 0x00007300ff0877ac */ /* 0x000e220008000a00 */
[----:B------:R-:W-:-:S05]  /*01b0*/  UMOV UR4, URZ ;  /* 0x000000ff00047c82 */ /* 0x000fca0008000000 */
.L_x_2:
[----:B0-----:R-:W-:-:S04]  /*01c0*/  UIADD3 UR6, UP0, UPT, UR4, UR8, URZ ;  /* 0x0000000804067290 */ /* 0x001fc8000ff1e0ff */
[----:B------:R-:W-:Y:S02]  /*01d0*/  UIADD3.X UR7, UPT, UPT, URZ, UR9, URZ, UP0, !UPT ;  /* 0x00000009ff077290 */ /* 0x000fe400087fe4ff */
[----:B------:R-:W-:-:S04]  /*01e0*/  IMAD.U32 R2, RZ, RZ, UR6 ;  /* 0x00000006ff027e24 */ /* 0x000fc8000f8e00ff */
[----:B------:R-:W-:-:S05]  /*01f0*/  IMAD.U32 R3, RZ, RZ, UR7 ;  /* 0x00000007ff037e24 */ /* 0x000fca000f8e00ff */
[----:B------:R-:W2:Y:S04]  /*0200*/  LDG.E.S8 R9, desc[UR10][R2.64] ;  /* 0x0000000a02097981 */ /* 0x000ea8000c1e1300 */
[----:B------:R-:W2:Y:S04]  /*0210*/  LDG.E.S8 R10, desc[UR10][R2.64+0x1] ;  /* 0x0000010a020a7981 */ /* 0x000ea8000c1e1300 */
[----:B------:R-:W3:Y:S04]  /*0220*/  LDG.E.S8 R14, desc[UR10][R2.64+0x2] ;  /* 0x0000020a020e7981 */ /* 0x000ee8000c1e1300 */
[----:B------:R-:W3:Y:S04]  /*0230*/  LDG.E.S8 R11, desc[UR10][R2.64+0x3] ;  /* 0x0000030a020b7981 */ /* 0x000ee8000c1e1300 */
[----:B------:R-:W4:Y:S04]  /*0240*/  LDG.E.S8 R16, desc[UR10][R2.64+0x4] ;  /* 0x0000040a02107981 */ /* 0x000f28000c1e1300 */
[----:B------:R-:W4:Y:S04]  /*0250*/  LDG.E.S8 R13, desc[UR10][R2.64+0x5] ;  /* 0x0000050a020d7981 */ /* 0x000f28000c1e1300 */
[----:B------:R-:W5:Y:S04]  /*0260*/  LDG.E.S8 R18, desc[UR10][R2.64+0x6] ;  /* 0x0000060a02127981 */ /* 0x000f68000c1e1300 */
        /* <DEDUP_REMOVED lines=8> */
[----:B------:R-:W5:Y:S01]  /*02f0*/  LDG.E.S8 R23, desc[UR10][R2.64+0xf] ;  /* 0x00000f0a02177981 */ /* 0x000f62000c1e1300 */
[----:B------:R-:W-:-:S06]  /*0300*/  UIADD3 UR4, UPT, UPT, UR4, 0x10, URZ ;  /* 0x0000001004047890 */ /* 0x000fcc000fffe0ff */
[----:B------:R-:W-:Y:S02]  /*0310*/  ISETP.NE.AND P0, PT, R5, UR4, PT ;  /* 0x0000000405007c0c */ /* 0x000fe4000bf05270 */
[----:B--2---:R-:W-:-:S04]  /*0320*/  IADD3 R9, PT, PT, R10, R12, R9 ;  /* 0x0000000c0a097210 */ /* 0x004fc80007ffe009 */
[----:B---3--:R-:W-:-:S04]  /*0330*/  IADD3 R9, PT, PT, R11, R9, R14 ;  /* 0x000000090b097210 */ /* 0x008fc80007ffe00e */
[----:B----4-:R-:W-:-:S04]  /*0340*/  IADD3 R9, PT, PT, R13, R9, R16 ;  /* 0x000000090d097210 */ /* 0x010fc80007ffe010 */
[----:B-----5:R-:W-:-:S04]  /*0350*/  IADD3 R9, PT, PT, R15, R9, R18 ;  /* 0x000000090f097210 */ /* 0x020fc80007ffe012 */
[----:B------:R-:W-:-:S04]  /*0360*/  IADD3 R9, PT, PT, R17, R9, R20 ;  /* 0x0000000911097210 */ /* 0x000fc80007ffe014 */
[----:B------:R-:W-:-:S04]  /*0370*/  IADD3 R9, PT, PT, R19, R9, R22 ;  /* 0x0000000913097210 */ /* 0x000fc80007ffe016 */
[----:B------:R-:W-:-:S04]  /*0380*/  IADD3 R7, PT, PT, R7, R9, R8 ;  /* 0x0000000907077210 */ /* 0x000fc80007ffe008 */
[----:B------:R-:W-:Y:S01]  /*0390*/  IADD3 R12, PT, PT, R23, R7, R6 ;  /* 0x00000007170c7210 */ /* 0x000fe20007ffe006 */
[----:B------:R-:W-:Y:S06]  /*03a0*/  @P0 BRA `(.L_x_2) ;  /* 0xfffffffc00840947 */ /* 0x000fec000383ffff */
.L_x_1:
[----:B------:R-:W-:Y:S05]  /*03b0*/  @!P1 BRA `(.L_x_0) ;  /* 0x00000000009c9947 */ /* 0x000fea0003800000 */
[----:B------:R-:W-:Y:S02]  /*03c0*/  ISETP.GE.U32.AND P0, PT, R21, 0x8, PT ;  /* 0x000000081500780c */ /* 0x000fe40003f06070 */
[----:B------:R-:W-:-:S04]  /*03d0*/  LOP3.LUT R15, R0, 0x5, RZ, 0xc0, !PT ;  /* 0x00000005000f7812 */ /* 0x000fc800078ec0ff */
[----:B------:R-:W-:-:S07]  /*03e0*/  ISETP.NE.AND P1, PT, R15, RZ, PT ;  /* 0x000000ff0f00720c */ /* 0x000fce0003f25270 */
[----:B------:R-:W-:Y:S06]  /*03f0*/  @!P0 BRA `(.L_x_3) ;  /* 0x0000000000408947 */ /* 0x000fec0003800000 */
[----:B------:R-:W0:Y:S02]  /*0400*/  LDCU.64 UR6, c[0x0][0x398] ;  /* 0x00007300ff0677ac */ /* 0x000e240008000a00 */
[----:B0-----:R-:W-:-:S05]  /*0410*/  IADD3 R2, P0, PT, R5, UR6, RZ ;  /* 0x0000000605027c10 */ /* 0x001fca000ff1e0ff */
[----:B------:R-:W-:-:S05]  /*0420*/  IMAD.X R3, RZ, RZ, UR7, P0 ;  /* 0x00000007ff037e24 */ /* 0x000fca00080e06ff */
[----:B------:R-:W2:Y:S04]  /*0430*/  LDG.E.S8 R7, desc[UR10][R2.64] ;  /* 0x0000000a02077981 */ /* 0x000ea8000c1e1300 */
[----:B------:R-:W2:Y:S04]  /*0440*/  LDG.E.S8 R6, desc[UR10][R2.64+0x1] ;  /* 0x0000010a02067981 */ /* 0x000ea8000c1e1300 */
[----:B------:R-:W3:Y:S04]  /*0450*/  LDG.E.S8 R9, desc[UR10][R2.64+0x2] ;  /* 0x0000020a02097981 */ /* 0x000ee8000c1e1300 */
[----:B------:R-:W3:Y:S04]  /*0460*/  LDG.E.S8 R8, desc[UR10][R2.64+0x3] ;  /* 0x0000030a02087981 */ /* 0x000ee8000c1e1300 */
[----:B------:R-:W4:Y:S04]  /*0470*/  LDG.E.S8 R11, desc[UR10][R2.64+0x4] ;  /* 0x0000040a020b7981 */ /* 0x000f28000c1e1300 */
[----:B------:R-:W4:Y:S04]  /*0480*/  LDG.E.S8 R10, desc[UR10][R2.64+0x5] ;  /* 0x0000050a020a7981 */ /* 0x000f28000c1e1300 */
[----:B------:R-:W5:Y:S04]  /*0490*/  LDG.E.S8 R13, desc[UR10][R2.64+0x6] ;  /* 0x0000060a020d7981 */ /* 0x000f68000c1e1300 */
[----:B------:R-:W5:Y:S01]  /*04a0*/  LDG.E.S8 R14, desc[UR10][R2.64+0x7] ;  /* 0x0000070a020e7981 */ /* 0x000f62000c1e1300 */
[----:B------:R-:W-:Y:S01]  /*04b0*/  VIADD R5, R5, 0x8 ;  /* 0x0000000805057836 */ /* 0x000fe20000000000 */
[----:B--2---:R-:W-:-:S04]  /*04c0*/  IADD3 R6, PT, PT, R6, R12, R7 ;  /* 0x0000000c06067210 */ /* 0x004fc80007ffe007 */
[----:B---3--:R-:W-:-:S04]  /*04d0*/  IADD3 R6, PT, PT, R8, R6, R9 ;  /* 0x0000000608067210 */ /* 0x008fc80007ffe009 */
[----:B----4-:R-:W-:-:S04]  /*04e0*/  IADD3 R6, PT, PT, R10, R6, R11 ;  /* 0x000000060a067210 */ /* 0x010fc80007ffe00b */
[----:B-----5:R-:W-:-:S07]  /*04f0*/  IADD3 R12, PT, PT, R14, R6, R13 ;  /* 0x000000060e0c7210 */ /* 0x020fce0007ffe00d */
.L_x_3:
[----:B------:R-:W-:Y:S05]  /*0500*/  @!P1 BRA `(.L_x_0) ;  /* 0x0000000000489947 */ /* 0x000fea0003800000 */
[----:B------:R-:W-:Y:S02]  /*0510*/  ISETP.GE.U32.AND P0, PT, R15, 0x4, PT ;  /* 0x000000040f00780c */ /* 0x000fe40003f06070 */
[----:B------:R-:W-:-:S04]  /*0520*/  LOP3.LUT R0, R0, 0x1, RZ, 0xc0, !PT ;  /* 0x0000000100007812 */ /* 0x000fc800078ec0ff */
[----:B------:R-:W-:-:S07]  /*0530*/  ISETP.NE.U32.AND P1, PT, R0, 0x1, PT ;  /* 0x000000010000780c */ /* 0x000fce0003f25070 */
[----:B------:R-:W0:Y:S08]  /*0540*/  @P0 LDC.64 R6, c[0x0][0x398] ;  /* 0x0000e600ff060b82 */ /* 0x000e300000000a00 */
[----:B------:R-:W1:Y:S01]  /*0550*/  @!P1 LDC.64 R2, c[0x0][0x398] ;  /* 0x0000e600ff029b82 */ /* 0x000e620000000a00 */
[C---:B0-----:R-:W-:Y:S01]  /*0560*/  @P0 IADD3 R6, P2, PT, R5.reuse, R6, RZ ;  /* 0x0000000605060210 */ /* 0x041fe20007f5e0ff */
[----:B------:R-:W-:-:S04]  /*0570*/  @P0 VIADD R5, R5, 0x4 ;  /* 0x0000000405050836 */ /* 0x000fc80000000000 */
[----:B------:R-:W-:Y:S01]  /*0580*/  @P0 IMAD.X R7, RZ, RZ, R7, P2 ;  /* 0x000000ffff070224 */ /* 0x000fe200010e0607 */
[----:B-1----:R-:W-:-:S04]  /*0590*/  @!P1 IADD3 R2, P2, PT, R5, R2, RZ ;  /* 0x0000000205029210 */ /* 0x002fc80007f5e0ff */
[----:B------:R-:W2:Y:S04]  /*05a0*/  @P0 LDG.E.S8 R5, desc[UR10][R6.64] ;  /* 0x0000000a06050981 */ /* 0x000ea8000c1e1300 */
[----:B------:R-:W2:Y:S01]  /*05b0*/  @P0 LDG.E.S8 R0, desc[UR10][R6.64+0x1] ;  /* 0x0000010a06000981 */ /* 0x000ea2000c1e1300 */
[----:B------:R-:W-:-:S03]  /*05c0*/  @!P1 IMAD.X R3, RZ, RZ, R3, P2 ;  /* 0x000000ffff039224 */ /* 0x000fc600010e0603 */
[----:B------:R-:W3:Y:S04]  /*05d0*/  @P0 LDG.E.S8 R9, desc[UR10][R6.64+0x2] ;  /* 0x0000020a06090981 */ /* 0x000ee8000c1e1300 */
[----:B------:R-:W3:Y:S04]  /*05e0*/  @P0 LDG.E.S8 R8, desc[UR10][R6.64+0x3] ;  /* 0x0000030a06080981 */ /* 0x000ee8000c1e1300 */
[----:B------:R-:W4:Y:S01]  /*05f0*/  @!P1 LDG.E.S8 R3, desc[UR10][R2.64] ;  /* 0x0000000a02039981 */ /* 0x000f22000c1e1300 */
[----:B--2---:R-:W-:-:S04]  /*0600*/  @P0 IADD3 R0, PT, PT, R0, R12, R5 ;  /* 0x0000000c00000210 */ /* 0x004fc80007ffe005 */
[----:B---3--:R-:W-:-:S05]  /*0610*/  @P0 IADD3 R12, PT, PT, R8, R0, R9 ;  /* 0x00000000080c0210 */ /* 0x008fca0007ffe009 */
[----:B----4-:R-:W-:-:S07]  /*0620*/  @!P1 IMAD.IADD R12, R12, 0x1, R3 ;  /* 0x000000010c0c9824 */ /* 0x010fce00078e0203 */
.L_x_0:
[C---:B------:R-:W-:Y:S01]  /*0630*/  ISETP.GE.AND P0, PT, R4.reuse, 0x1, PT ;  /* 0x000000010400780c */ /* 0x040fe20003f06270 */
[----:B------:R-:W-:Y:S02]  /*0640*/  VIADD R0, R4, 0xffffffff ;  /* 0xffffffff04007836 */ /* 0x000fe40000000000 */
[----:B------:R-:W-:-:S03]  /*0650*/  IMAD.MOV.U32 R8, RZ, RZ, RZ ;  /* 0x000000ffff087224 */ /* 0x000fc600078e00ff */
[----:B------:R-:W-:-:S07]  /*0660*/  LEA.HI R10, R0, R0, RZ, 0x1 ;  /* 0x00000000000a7211 */ /* 0x000fce00078f08ff */
[----:B------:R-:W-:Y:S05]  /*0670*/  @!P0 BRA `(.L_x_4) ;  /* 0x0000000c00d48947 */ /* 0x000fea0003800000 */
[C---:B------:R-:W-:Y:S01]  /*0680*/  LOP3.LUT R0, R4.reuse, 0x7, RZ, 0xc0, !PT ;  /* 0x0000000704007812 */ /* 0x040fe200078ec0ff */
[----:B------:R-:W-:Y:S01]  /*0690*/  IMAD.MOV.U32 R8, RZ, RZ, RZ ;  /* 0x000000ffff087224 */ /* 0x000fe200078e00ff */
[----:B------:R-:W-:Y:S01]  /*06a0*/  LOP3.LUT R6, R4, 0x3, RZ, 0xc0, !PT ;  /* 0x0000000304067812 */ /* 0x000fe200078ec0ff */
[----:B------:R-:W-:Y:S01]  /*06b0*/  UMOV UR4, URZ ;  /* 0x000000ff00047c82 */ /* 0x000fe20008000000 */
[----:B------:R-:W-:Y:S01]  /*06c0*/  SHF.R.S32.HI R10, RZ, 0x1, R10 ;  /* 0x00000001ff0a7819 */ /* 0x000fe2000001140a */
[----:B------:R-:W-:Y:S01]  /*06d0*/  VIADD R0, R0, 0xffffffff ;  /* 0xffffffff00007836 */ /* 0x000fe20000000000 */
[----:B------:R-:W-:-:S04]  /*06e0*/  LOP3.LUT R4, R4, 0x7ffffff8, RZ, 0xc0, !PT ;  /* 0x7ffffff804047812 */ /* 0x000fc800078ec0ff */
[----:B------:R-:W-:-:S13]  /*06f0*/  ISETP.GE.U32.AND P4, PT, R0, 0x3, PT ;  /* 0x000000030000780c */ /* 0x000fda0003f86070 */
.L_x_11:
[----:B------:R-:W0:Y:S01]  /*0700*/  LDCU UR6, c[0x0][0x3a0] ;  /* 0x00007400ff0677ac */ /* 0x000e220008000800 */
[----:B------:R-:W-:Y:S01]  /*0710*/  IADD3 R3, PT, PT, -R10, UR4, RZ ;  /* 0x000000040a037c10 */ /* 0x000fe2000fffe1ff */
[----:B------:R-:W-:Y:S01]  /*0720*/  IMAD.MOV.U32 R5, RZ, RZ, RZ ;  /* 0x000000ffff057224 */ /* 0x000fe200078e00ff */
[----:B------:R-:W1:Y:S01]  /*0730*/  LDCU UR9, c[0x0][0x390] ;  /* 0x00007200ff0977ac */ /* 0x000e620008000800 */
[----:B0-----:R-:W-:Y:S02]  /*0740*/  UISETP.GE.U32.AND UP1, UPT, UR6, 0x8, UPT ;  /* 0x000000080600788c */ /* 0x001fe4000bf26070 */
[----:B------:R-:W-:Y:S02]  /*0750*/  UIMAD UR8, UR4, UR6, URZ ;  /* 0x00000006040872a4 */ /* 0x000fe4000f8e02ff */
[----:B------:R-:W-:Y:S01]  /*0760*/  UIADD3 UR4, UPT, UPT, UR4, 0x1, URZ ;  /* 0x0000000104047890 */ /* 0x000fe2000fffe0ff */
[----:B-1----:R-:W-:-:S03]  /*0770*/  IMAD R0, R3, UR9, -R10 ;  /* 0x0000000903007c24 */ /* 0x002fc6000f8e0a0a */
[----:B------:R-:W-:Y:S01]  /*0780*/  UISETP.NE.AND UP0, UPT, UR4, UR6, UPT ;  /* 0x000000060400728c */ /* 0x000fe2000bf05270 */
[----:B------:R-:W-:Y:S10]  /*0790*/  BRA.U !UP1, `(.L_x_5) ;  /* 0x0000000509ec7547 */ /* 0x000ff4000b800000 */
[----:B------:R-:W0:Y:S01]  /*07a0*/  LDCU.64 UR6, c[0x0][0x398] ;  /* 0x00007300ff0677ac */ /* 0x000e220008000a00 */
[----:B------:R-:W1:Y:S01]  /*07b0*/  LDC R2, c[0x0][0x3a4] ;  /* 0x0000e900ff027b82 */ /* 0x000e620000000800 */
[C---:B------:R-:W-:Y:S01]  /*07c0*/  IADD3 R18, PT, PT, -R10.reuse, 0x5, RZ ;  /* 0x000000050a127810 */ /* 0x040fe20007ffe1ff */
[----:B------:R-:W2:Y:S01]  /*07d0*/  LDCU UR12, c[0x0][0x3a4] ;  /* 0x00007480ff0c77ac */ /* 0x000ea20008000800 */
[C---:B------:R-:W-:Y:S02]  /*07e0*/  IADD3 R16, PT, PT, -R10.reuse, 0x6, RZ ;  /* 0x000000060a107810 */ /* 0x040fe40007ffe1ff */
[C---:B------:R-:W-:Y:S01]  /*07f0*/  IADD3 R20, PT, PT, -R10.reuse, 0x4, RZ ;  /* 0x000000040a147810 */ /* 0x040fe20007ffe1ff */
[C---:B------:R-:W-:Y:S01]  /*0800*/  IMAD R18, R3.reuse, UR9, R18 ;  /* 0x0000000903127c24 */ /* 0x040fe2000f8e0212 */
[C---:B------:R-:W-:Y:S01]  /*0810*/  IADD3 R22, PT, PT, -R10.reuse, 0x3, RZ ;  /* 0x000000030a167810 */ /* 0x040fe20007ffe1ff */
[C---:B------:R-:W-:Y:S01]  /*0820*/  IMAD R16, R3.reuse, UR9, R16 ;  /* 0x0000000903107c24 */ /* 0x040fe2000f8e0210 */
[C---:B------:R-:W-:Y:S01]  /*0830*/  IADD3 R24, PT, PT, -R10.reuse, 0x1, RZ ;  /* 0x000000010a187810 */ /* 0x040fe20007ffe1ff */
[C---:B------:R-:W-:Y:S01]  /*0840*/  IMAD R20, R3.reuse, UR9, R20 ;  /* 0x0000000903147c24 */ /* 0x040fe2000f8e0214 */
[C---:B------:R-:W-:Y:S01]  /*0850*/  IADD3 R26, PT, PT, -R10.reuse, 0x2, RZ ;  /* 0x000000020a1a7810 */ /* 0x040fe20007ffe1ff */
[C---:B------:R-:W-:Y:S01]  /*0860*/  IMAD R22, R3.reuse, UR9, R22 ;  /* 0x0000000903167c24 */ /* 0x040fe2000f8e0216 */
[----:B------:R-:W-:Y:S01]  /*0870*/  IADD3 R14, PT, PT, -R10, 0x7, RZ ;  /* 0x000000070a0e7810 */ /* 0x000fe20007ffe1ff */
[C---:B------:R-:W-:Y:S01]  /*0880*/  IMAD R24, R3.reuse, UR9, R24 ;  /* 0x0000000903187c24 */ /* 0x040fe2000f8e0218 */
[----:B0-----:R-:W-:Y:S01]  /*0890*/  UIADD3 UR6, UP1, UPT, UR8, UR6, URZ ;  /* 0x0000000608067290 */ /* 0x001fe2000ff3e0ff */
[----:B------:R-:W-:-:S02]  /*08a0*/  IMAD R26, R3, UR9, R26 ;  /* 0x00000009031a7c24 */ /* 0x000fc4000f8e021a */
[----:B------:R-:W-:Y:S01]  /*08b0*/  IMAD R14, R3, UR9, R14 ;  /* 0x00000009030e7c24 */ /* 0x000fe2000f8e020e */
[----:B------:R-:W-:Y:S01]  /*08c0*/  UIADD3 UR6, UP2, UPT, UR6, 0x3, URZ ;  /* 0x0000000306067890 */ /* 0x000fe2000ff5e0ff */
[--C-:B--2---:R-:W-:Y:S02]  /*08d0*/  IMAD R11, R18, UR12, R27.reuse ;  /* 0x0000000c120b7c24 */ /* 0x104fe4000f8e021b */
[----:B------:R-:W-:Y:S01]  /*08e0*/  IMAD.MOV R3, RZ, RZ, -R4 ;  /* 0x000000ffff037224 */ /* 0x000fe200078e0a04 */
[----:B------:R-:W-:Y:S01]  /*08f0*/  UIADD3.X UR7, UPT, UPT, URZ, URZ, UR7, UP2, UP1 ;  /* 0x000000ffff077290 */ /* 0x000fe200097e2407 */
[--C-:B------:R-:W-:Y:S02]  /*0900*/  IMAD R5, R0, UR12, R27.reuse ;  /* 0x0000000c00057c24 */ /* 0x100fe4000f8e021b */
[--C-:B------:R-:W-:Y:S02]  /*0910*/  IMAD R9, R16, UR12, R27.reuse ;  /* 0x0000000c10097c24 */ /* 0x100fe4000f8e021b */
[----:B------:R-:W-:-:S02]  /*0920*/  IMAD R13, R20, UR12, R27 ;  /* 0x0000000c140d7c24 */ /* 0x000fc4000f8e021b */
[--C-:B------:R-:W-:Y:S02]  /*0930*/  IMAD R15, R22, UR12, R27.reuse ;  /* 0x0000000c160f7c24 */ /* 0x100fe4000f8e021b */
[--C-:B------:R-:W-:Y:S02]  /*0940*/  IMAD R17, R24, UR12, R27.reuse ;  /* 0x0000000c18117c24 */ /* 0x100fe4000f8e021b */
[--C-:B------:R-:W-:Y:S02]  /*0950*/  IMAD R19, R26, UR12, R27.reuse ;  /* 0x0000000c1a137c24 */ /* 0x100fe4000f8e021b */
[----:B------:R-:W-:Y:S02]  /*0960*/  IMAD.U32 R18, RZ, RZ, UR7 ;  /* 0x00000007ff127e24 */ /* 0x000fe4000f8e00ff */
[----:B------:R-:W-:Y:S02]  /*0970*/  IMAD R7, R14, UR12, R27 ;  /* 0x0000000c0e077c24 */ /* 0x000fe4000f8e021b */
[----:B------:R-:W-:Y:S01]  /*0980*/  IMAD.U32 R14, RZ, RZ, UR6 ;  /* 0x00000006ff0e7e24 */ /* 0x000fe2000f8e00ff */
[----:B------:R-:W-:-:S06]  /*0990*/  UMOV UR6, UR8 ;  /* 0x0000000800067c82 */ /* 0x000fcc0008000000 */
.L_x_6:
[C---:B------:R-:W-:Y:S02]  /*09a0*/  ISETP.GE.AND P2, PT, R5.reuse, UR5, PT ;  /* 0x0000000505007c0c */ /* 0x040fe4000bf46270 */
[C---:B-1----:R-:W-:Y:S02]  /*09b0*/  IADD3 R16, PT, PT, R5.reuse, R2, RZ ;  /* 0x0000000205107210 */ /* 0x042fe40007ffe0ff */
[----:B------:R-:W-:Y:S02]  /*09c0*/  ISETP.LT.OR P2, PT, R5, 0x1, P2 ;  /* 0x000000010500780c */ /* 0x000fe40001741670 */
[----:B------:R-:W-:-:S04]  /*09d0*/  ISETP.GE.AND P3, PT, R16, UR5, PT ;  /* 0x0000000510007c0c */ /* 0x000fc8000bf66270 */
[----:B------:R-:W-:-:S07]  /*09e0*/  ISETP.LT.OR P3, PT, R16, 0x1, P3 ;  /* 0x000000011000780c */ /* 0x000fce0001f61670 */
[----:B------:R-:W0:Y:S08]  /*09f0*/  @!P2 LDC.64 R20, c[0x0][0x380] ;  /* 0x0000e000ff14ab82 */ /* 0x000e300000000a00 */
[----:B------:R-:W1:Y:S08]  /*0a00*/  @!P2 LDC.64 R22, c[0x0][0x398] ;  /* 0x0000e600ff16ab82 */ /* 0x000e700000000a00 */
[----:B------:R-:W2:Y:S01]  /*0a10*/  @!P3 LDC.64 R24, c[0x0][0x380] ;  /* 0x0000e000ff18bb82 */ /* 0x000ea20000000a00 */
[----:B0-----:R-:W-:-:S05]  /*0a20*/  @!P2 IADD3 R20, P0, PT, R5, R20, RZ ;  /* 0x000000140514a210 */ /* 0x001fca0007f1e0ff */
[----:B------:R-:W-:Y:S01]  /*0a30*/  @!P2 IMAD.X R21, RZ, RZ, R21, P0 ;  /* 0x000000ffff15a224 */ /* 0x000fe200000e0615 */
[----:B-1----:R-:W-:-:S05]  /*0a40*/  @!P2 IADD3 R22, P1, PT, R22, UR6, RZ ;  /* 0x000000061616ac10 */ /* 0x002fca000ff3e0ff */
[----:B------:R-:W3:Y:S01]  /*0a50*/  @!P2 LDG.E.U8 R21, desc[UR10][R20.64] ;  /* 0x0000000a1415a981 */ /* 0x000ee2000c1e1100 */
[----:B------:R-:W-:-:S05]  /*0a60*/  @!P2 IMAD.X R23, RZ, RZ, R23, P1 ;  /* 0x000000ffff17a224 */ /* 0x000fca00008e0617 */
[----:B------:R-:W3:Y:S01]  /*0a70*/  @!P2 LDG.E.S8 R22, desc[UR10][R22.64] ;  /* 0x0000000a1616a981 */ /* 0x000ee2000c1e1300 */
[----:B--2---:R-:W-:Y:S01]  /*0a80*/  @!P3 IADD3 R24, P0, PT, R17, R24, RZ ;  /* 0x000000181118b210 */ /* 0x004fe20007f1e0ff */
[----:B------:R-:W-:Y:S02]  /*0a90*/  IMAD.MOV.U32 R28, RZ, RZ, R14 ;  /* 0x000000ffff1c7224 */ /* 0x000fe400078e000e */
[----:B------:R-:W-:Y:S02]  /*0aa0*/  IMAD.MOV.U32 R29, RZ, RZ, R18 ;  /* 0x000000ffff1d7224 */ /* 0x000fe400078e0012 */
[----:B------:R-:W-:-:S03]  /*0ab0*/  @!P3 IMAD.X R25, RZ, RZ, R25, P0 ;  /* 0x000000ffff19b224 */ /* 0x000fc600000e0619 */
[----:B------:R-:W2:Y:S04]  /*0ac0*/  @!P3 LDG.E.S8 R18, desc[UR10][R28.64+-0x2] ;  /* 0xfffffe0a1c12b981 */ /* 0x000ea8000c1e1300 */
[----:B------:R-:W2:Y:S01]  /*0ad0*/  @!P3 LDG.E.U8 R25, desc[UR10][R24.64] ;  /* 0x0000000a1819b981 */ /* 0x000ea2000c1e1100 */
[----:B------:R-:W-:-:S05]  /*0ae0*/  IMAD.IADD R16, R16, 0x1, R2 ;  /* 0x0000000110107824 */ /* 0x000fca00078e0202 */
[C---:B------:R-:W-:Y:S01]  /*0af0*/  ISETP.GE.AND P0, PT, R16.reuse, UR5, PT ;  /* 0x0000000510007c0c */ /* 0x040fe2000bf06270 */
[----:B------:R-:W-:-:S03]  /*0b00*/  IMAD.IADD R14, R16, 0x1, R2 ;  /* 0x00000001100e7824 */ /* 0x000fc600078e0202 */
[----:B------:R-:W-:Y:S02]  /*0b10*/  ISETP.LT.OR P0, PT, R16, 0x1, P0 ;  /* 0x000000011000780c */ /* 0x000fe40000701670 */
[----:B------:R-:W-:-:S04]  /*0b20*/  ISETP.GE.AND P1, PT, R14, UR5, PT ;  /* 0x000000050e007c0c */ /* 0x000fc8000bf26270 */
[C---:B------:R-:W-:Y:S01]  /*0b30*/  ISETP.LT.OR P1, PT, R14.reuse, 0x1, P1 ;  /* 0x000000010e00780c */ /* 0x040fe20000f21670 */
[----:B------:R-:W-:-:S05]  /*0b40*/  IMAD.IADD R14, R14, 0x1, R2 ;  /* 0x000000010e0e7824 */ /* 0x000fca00078e0202 */
[C---:B------:R-:W-:Y:S01]  /*0b50*/  ISETP.GE.AND P5, PT, R14.reuse, UR5, PT ;  /* 0x000000050e007c0c */ /* 0x040fe2000bfa6270 */
[----:B------:R-:W4:Y:S06]  /*0b60*/  @!P0 LDG.E.S8 R26, desc[UR10][R28.64+-0x1] ;  /* 0xffffff0a1c1a8981 */ /* 0x000f2c000c1e1300 */
[----:B------:R-:W5:Y:S01]  /*0b70*/  @!P1 LDG.E.S8 R16, desc[UR10][R28.64] ;  /* 0x0000000a1c109981 */ /* 0x000f62000c1e1300 */
[----:B---3--:R-:W-:Y:S02]  /*0b80*/  @!P2 IMAD R8, R21, R22, R8 ;  /* 0x000000161508a224 */ /* 0x008fe400078e0208 */
[----:B------:R-:W0:Y:S01]  /*0b90*/  @!P0 LDC.64 R20, c[0x0][0x380] ;  /* 0x0000e000ff148b82 */ /* 0x000e220000000a00 */
[----:B------:R-:W-:-:S07]  /*0ba0*/  ISETP.LT.OR P2, PT, R14, 0x1, P5 ;  /* 0x000000010e00780c */ /* 0x000fce0002f41670 */
[----:B------:R-:W1:Y:S01]  /*0bb0*/  @!P1 LDC.64 R22, c[0x0][0x380] ;  /* 0x0000e000ff169b82 */ /* 0x000e620000000a00 */
[----:B--2---:R-:W-:-:S05]  /*0bc0*/  @!P3 IMAD R8, R25, R18, R8 ;  /* 0x000000121908b224 */ /* 0x004fca00078e0208 */
[----:B------:R-:W2:Y:S02]  /*0bd0*/  @!P2 LDG.E.S8 R18, desc[UR10][R28.64+0x1] ;  /* 0x0000010a1c12a981 */ /* 0x000ea4000c1e1300 */
[----:B------:R-:W3:Y:S01]  /*0be0*/  @!P2 LDC.64 R24, c[0x0][0x380] ;  /* 0x0000e000ff18ab82 */ /* 0x000ee20000000a00 */
[----:B0-----:R-:W-:-:S05]  /*0bf0*/  @!P0 IADD3 R20, P3, PT, R19, R20, RZ ;  /* 0x0000001413148210 */ /* 0x001fca0007f7e0ff */
[----:B------:R-:W-:-:S06]  /*0c00*/  @!P0 IMAD.X R21, RZ, RZ, R21, P3 ;  /* 0x000000ffff158224 */ /* 0x000fcc00018e0615 */
[----:B------:R-:W4:Y:S01]  /*0c10*/  @!P0 LDG.E.U8 R21, desc[UR10][R20.64] ;  /* 0x0000000a14158981 */ /* 0x000f22000c1e1100 */
[----:B-1----:R-:W-:Y:S02]  /*0c20*/  @!P1 IADD3 R22, P5, PT, R15, R22, RZ ;  /* 0x000000160f169210 */ /* 0x002fe40007fbe0ff */
[----:B---3--:R-:W-:-:S03]  /*0c30*/  @!P2 IADD3 R24, P3, PT, R13, R24, RZ ;  /* 0x000000180d18a210 */ /* 0x008fc60007f7e0ff */
[----:B------:R-:W-:Y:S02]  /*0c40*/  @!P1 IMAD.X R23, RZ, RZ, R23, P5 ;  /* 0x000000ffff179224 */ /* 0x000fe400028e0617 */
[----:B------:R-:W-:-:S04]  /*0c50*/  @!P2 IMAD.X R25, RZ, RZ, R25, P3 ;  /* 0x000000ffff19a224 */ /* 0x000fc800018e0619 */
[----:B------:R-:W5:Y:S04]  /*0c60*/  @!P1 LDG.E.U8 R23, desc[UR10][R22.64] ;  /* 0x0000000a16179981 */ /* 0x000f68000c1e1100 */
[----:B------:R-:W2:Y:S01]  /*0c70*/  @!P2 LDG.E.U8 R25, desc[UR10][R24.64] ;  /* 0x0000000a1819a981 */ /* 0x000ea2000c1e1100 */
[----:B------:R-:W-:-:S05]  /*0c80*/  IMAD.IADD R14, R14, 0x1, R2 ;  /* 0x000000010e0e7824 */ /* 0x000fca00078e0202 */
[----:B------:R-:W-:-:S04]  /*0c90*/  ISETP.GE.AND P3, PT, R14, UR5, PT ;  /* 0x000000050e007c0c */ /* 0x000fc8000bf66270 */
[C---:B------:R-:W-:Y:S01]  /*0ca0*/  ISETP.LT.OR P3, PT, R14.reuse, 0x1, P3 ;  /* 0x000000010e00780c */ /* 0x040fe20001f61670 */
[----:B------:R-:W-:-:S05]  /*0cb0*/  IMAD.IADD R14, R14, 0x1, R2 ;  /* 0x000000010e0e7824 */ /* 0x000fca00078e0202 */
[----:B------:R-:W-:-:S04]  /*0cc0*/  ISETP.GE.AND P5, PT, R14, UR5, PT ;  /* 0x000000050e007c0c */ /* 0x000fc8000bfa6270 */
[C---:B------:R-:W-:Y:S01]  /*0cd0*/  ISETP.LT.OR P5, PT, R14.reuse, 0x1, P5 ;  /* 0x000000010e00780c */ /* 0x040fe20002fa1670 */
[----:B------:R-:W-:-:S05]  /*0ce0*/  IMAD.IADD R14, R14, 0x1, R2 ;  /* 0x000000010e0e7824 */ /* 0x000fca00078e0202 */
[----:B------:R-:W-:-:S04]  /*0cf0*/  ISETP.GE.AND P6, PT, R14, UR5, PT ;  /* 0x000000050e007c0c */ /* 0x000fc8000bfc6270 */
[----:B------:R-:W-:Y:S02]  /*0d00*/  ISETP.LT.OR P6, PT, R14, 0x1, P6 ;  /* 0x000000010e00780c */ /* 0x000fe400037c1670 */
[----:B------:R-:W3:Y:S01]  /*0d10*/  @!P3 LDG.E.S8 R14, desc[UR10][R28.64+0x2] ;  /* 0x0000020a1c0eb981 */ /* 0x000ee2000c1e1300 */
[----:B----4-:R-:W-:Y:S02]  /*0d20*/  @!P0 IMAD R8, R21, R26, R8 ;  /* 0x0000001a15088224 */ /* 0x010fe400078e0208 */
[----:B------:R-:W0:Y:S08]  /*0d30*/  @!P3 LDC.64 R20, c[0x0][0x380] ;  /* 0x0000e000ff14bb82 */ /* 0x000e300000000a00 */
[----:B------:R-:W4:Y:S01]  /*0d40*/  @!P6 LDG.E.S8 R26, desc[UR10][R28.64+0x4] ;  /* 0x0000040a1c1ae981 */ /* 0x000f22000c1e1300 */
[----:B-----5:R-:W-:-:S02]  /*0d50*/  @!P1 IMAD R8, R23, R16, R8 ;  /* 0x0000001017089224 */ /* 0x020fc400078e0208 */
[----:B------:R-:W1:Y:S01]  /*0d60*/  @!P5 LDC.64 R22, c[0x0][0x380] ;  /* 0x0000e000ff16db82 */ /* 0x000e620000000a00 */
[----:B------:R-:W5:Y:S01]  /*0d70*/  @!P5 LDG.E.S8 R16, desc[UR10][R28.64+0x3] ;  /* 0x0000030a1c10d981 */ /* 0x000f62000c1e1300 */
[----:B--2---:R-:W-:-:S06]  /*0d80*/  @!P2 IMAD R8, R25, R18, R8 ;  /* 0x000000121908a224 */ /* 0x004fcc00078e0208 */
[----:B------:R-:W2:Y:S01]  /*0d90*/  @!P6 LDC.64 R24, c[0x0][0x380] ;  /* 0x0000e000ff18eb82 */ /* 0x000ea20000000a00 */
[----:B0-----:R-:W-:-:S05]  /*0da0*/  @!P3 IADD3 R20, P0, PT, R11, R20, RZ ;  /* 0x000000140b14b210 */ /* 0x001fca0007f1e0ff */
[----:B------:R-:W-:-:S06]  /*0db0*/  @!P3 IMAD.X R21, RZ, RZ, R21, P0 ;  /* 0x000000ffff15b224 */ /* 0x000fcc00000e0615 */
[----:B------:R-:W3:Y:S01]  /*0dc0*/  @!P3 LDG.E.U8 R21, desc[UR10][R20.64] ;  /* 0x0000000a1415b981 */ /* 0x000ee2000c1e1100 */
[----:B-1----:R-:W-:-:S04]  /*0dd0*/  @!P5 IADD3 R22, P1, PT, R9, R22, RZ ;  /* 0x000000160916d210 */ /* 0x002fc80007f3e0ff */
[----:B------:R-:W-:Y:S02]  /*0de0*/  @!P5 IADD3.X R23, PT, PT, RZ, R23, RZ, P1, !PT ;  /* 0x00000017ff17d210 */ /* 0x000fe40000ffe4ff */
[----:B--2---:R-:W-:-:S04]  /*0df0*/  @!P6 IADD3 R24, P0, PT, R7, R24, RZ ;  /* 0x000000180718e210 */ /* 0x004fc80007f1e0ff */
[----:B------:R-:W5:Y:S01]  /*0e00*/  @!P5 LDG.E.U8 R23, desc[UR10][R22.64] ;  /* 0x0000000a1617d981 */ /* 0x000f62000c1e1100 */
[----:B------:R-:W-:-:S06]  /*0e10*/  @!P6 IMAD.X R25, RZ, RZ, R25, P0 ;  /* 0x000000ffff19e224 */ /* 0x000fcc00000e0619 */
[----:B------:R-:W4:Y:S01]  /*0e20*/  @!P6 LDG.E.U8 R25, desc[UR10][R24.64] ;  /* 0x0000000a1819e981 */ /* 0x000f22000c1e1100 */
[----:B------:R-:W-:Y:S01]  /*0e30*/  VIADD R3, R3, 0x8 ;  /* 0x0000000803037836 */ /* 0x000fe20000000000 */
[----:B------:R-:W-:Y:S01]  /*0e40*/  UIADD3 UR6, UPT, UPT, UR6, 0x8, URZ ;  /* 0x0000000806067890 */ /* 0x000fe2000fffe0ff */
[C---:B------:R-:W-:Y:S02]  /*0e50*/  IMAD R5, R2.reuse, 0x8, R5 ;  /* 0x0000000802057824 */ /* 0x040fe400078e0205 */
[C---:B------:R-:W-:Y:S02]  /*0e60*/  IMAD R17, R2.reuse, 0x8, R17 ;  /* 0x0000000802117824 */ /* 0x040fe400078e0211 */
[C---:B------:R-:W-:Y:S02]  /*0e70*/  IMAD R19, R2.reuse, 0x8, R19 ;  /* 0x0000000802137824 */ /* 0x040fe400078e0213 */
[C---:B------:R-:W-:Y:S02]  /*0e80*/  IMAD R15, R2.reuse, 0x8, R15 ;  /* 0x00000008020f7824 */ /* 0x040fe400078e020f */
[----:B------:R-:W-:-:S02]  /*0e90*/  IMAD R13, R2, 0x8, R13 ;  /* 0x00000008020d7824 */ /* 0x000fc400078e020d */
[C---:B------:R-:W-:Y:S02]  /*0ea0*/  IMAD R11, R2.reuse, 0x8, R11 ;  /* 0x00000008020b7824 */ /* 0x040fe400078e020b */
[C---:B------:R-:W-:Y:S02]  /*0eb0*/  IMAD R9, R2.reuse, 0x8, R9 ;  /* 0x0000000802097824 */ /* 0x040fe400078e0209 */
[----:B------:R-:W-:Y:S02]  /*0ec0*/  IMAD R7, R2, 0x8, R7 ;  /* 0x0000000802077824 */ /* 0x000fe400078e0207 */
[----:B---3--:R-:W-:Y:S01]  /*0ed0*/  @!P3 IMAD R8, R21, R14, R8 ;  /* 0x0000000e1508b224 */ /* 0x008fe200078e0208 */
[----:B------:R-:W-:-:S05]  /*0ee0*/  IADD3 R14, P0, PT, R28, 0x8, RZ ;  /* 0x000000081c0e7810 */ /* 0x000fca0007f1e0ff */
[----:B------:R-:W-:Y:S01]  /*0ef0*/  IMAD.X R18, RZ, RZ, R29, P0 ;  /* 0x000000ffff127224 */ /* 0x000fe200000e061d */
[----:B------:R-:W-:Y:S01]  /*0f00*/  ISETP.NE.AND P0, PT, R3, RZ, PT ;  /* 0x000000ff0300720c */ /* 0x000fe20003f05270 */
[----:B-----5:R-:W-:-:S04]  /*0f10*/  @!P5 IMAD R8, R23, R16, R8 ;  /* 0x000000101708d224 */ /* 0x020fc800078e0208 */
[----:B----4-:R-:W-:-:S08]  /*0f20*/  @!P6 IMAD R8, R25, R26, R8 ;  /* 0x0000001a1908e224 */ /* 0x010fd000078e0208 */
[----:B------:R-:W-:Y:S05]  /*0f30*/  @P0 BRA `(.L_x_6) ;  /* 0xfffffff800980947 */ /* 0x000fea000383ffff */
[----:B------:R-:W-:-:S07]  /*0f40*/  IMAD.MOV.U32 R5, RZ, RZ, R4 ;  /* 0x000000ffff057224 */ /* 0x000fce00078e0004 */
.L_x_5:
[----:B------:R-:W0:Y:S02]  /*0f50*/  LDCU UR6, c[0x0][0x3a0] ;  /* 0x00007400ff0677ac */ /* 0x000e240008000800 */
[----:B0-----:R-:W-:-:S04]  /*0f60*/  ULOP3.LUT UR6, UR6, 0x7, URZ, 0xc0, !UPT ;  /* 0x0000000706067892 */ /* 0x001fc8000f8ec0ff */
[----:B------:R-:W-:-:S09]  /*0f70*/  UISETP.NE.AND UP1, UPT, UR6, URZ, UPT ;  /* 0x000000ff0600728c */ /* 0x000fd2000bf25270 */
[----:B------:R-:W-:Y:S05]  /*0f80*/  BRA.U !UP1, `(.L_x_7) ;  /* 0x00000005098c7547 */ /* 0x000fea000b800000 */
[----:B------:R-:W-:Y:S01]  /*0f90*/  ISETP.NE.AND P5, PT, R6, RZ, PT ;  /* 0x000000ff0600720c */ /* 0x000fe20003fa5270 */
[----:B------:R-:W-:-:S12]  /*0fa0*/  @!P4 BRA `(.L_x_8) ;  /* 0x0000000000b4c947 */ /* 0x000fd80003800000 */
[----:B------:R-:W0:Y:S01]  /*0fb0*/  LDCU UR6, c[0x0][0x3a4] ;  /* 0x00007480ff0677ac */ /* 0x000e220008000800 */
[----:B------:R-:W-:Y:S01]  /*0fc0*/  IMAD.IADD R2, R0, 0x1, R5 ;  /* 0x0000000100027824 */ /* 0x000fe200078e0205 */
[----:B------:R-:W1:Y:S03]  /*0fd0*/  LDC.64 R20, c[0x0][0x398] ;  /* 0x0000e600ff147b82 */ /* 0x000e660000000a00 */
[----:B0-----:R-:W-:-:S04]  /*0fe0*/  IMAD R11, R2, UR6, R27 ;  /* 0x00000006020b7c24 */ /* 0x001fc8000f8e021b */
[C---:B------:R-:W-:Y:S01]  /*0ff0*/  VIADD R13, R11.reuse, UR6 ;  /* 0x000000060b0d7c36 */ /* 0x040fe20008000000 */
[----:B------:R-:W-:-:S03]  /*1000*/  ISETP.GE.AND P0, PT, R11, UR5, PT ;  /* 0x000000050b007c0c */ /* 0x000fc6000bf06270 */
[----:B------:R-:W-:Y:S01]  /*1010*/  VIADD R9, R13, UR6 ;  /* 0x000000060d097c36 */ /* 0x000fe20008000000 */
[----:B------:R-:W-:Y:S02]  /*1020*/  ISETP.LT.OR P0, PT, R11, 0x1, P0 ;  /* 0x000000010b00780c */ /* 0x000fe40000701670 */
[----:B------:R-:W-:Y:S02]  /*1030*/  ISETP.GE.AND P1, PT, R13, UR5, PT ;  /* 0x000000050d007c0c */ /* 0x000fe4000bf26270 */
[----:B------:R-:W-:Y:S02]  /*1040*/  ISETP.GE.AND P2, PT, R9, UR5, PT ;  /* 0x0000000509007c0c */ /* 0x000fe4000bf46270 */
[----:B------:R-:W-:Y:S02]  /*1050*/  ISETP.LT.OR P1, PT, R13, 0x1, P1 ;  /* 0x000000010d00780c */ /* 0x000fe40000f21670 */
[----:B-1----:R-:W-:Y:S02]  /*1060*/  IADD3 R2, P3, P6, R5, UR8, R20 ;  /* 0x0000000805027c10 */ /* 0x002fe4000fe7e014 */
[----:B------:R-:W-:-:S02]  /*1070*/  IADD3 R7, PT, PT, R9, UR6, RZ ;  /* 0x0000000609077c10 */ /* 0x000fc4000fffe0ff */
[----:B------:R-:W-:Y:S01]  /*1080*/  ISETP.LT.OR P2, PT, R9, 0x1, P2 ;  /* 0x000000010900780c */ /* 0x000fe20001741670 */
[----:B------:R-:W0:Y:S01]  /*1090*/  @!P0 LDC.64 R22, c[0x0][0x380] ;  /* 0x0000e000ff168b82 */ /* 0x000e220000000a00 */
[----:B------:R-:W-:Y:S02]  /*10a0*/  IADD3.X R3, PT, PT, RZ, R21, RZ, P3, P6 ;  /* 0x00000015ff037210 */ /* 0x000fe40001fec4ff */
[----:B------:R-:W-:-:S04]  /*10b0*/  ISETP.GE.AND P3, PT, R7, UR5, PT ;  /* 0x0000000507007c0c */ /* 0x000fc8000bf66270 */
[----:B------:R-:W-:Y:S01]  /*10c0*/  ISETP.LT.OR P3, PT, R7, 0x1, P3 ;  /* 0x000000010700780c */ /* 0x000fe20001f61670 */
[----:B------:R-:W1:Y:S08]  /*10d0*/  @!P1 LDC.64 R18, c[0x0][0x380] ;  /* 0x0000e000ff129b82 */ /* 0x000e700000000a00 */
[----:B------:R-:W2:Y:S08]  /*10e0*/  @!P2 LDC.64 R16, c[0x0][0x380] ;  /* 0x0000e000ff10ab82 */ /* 0x000eb00000000a00 */
[----:B------:R-:W3:Y:S01]  /*10f0*/  @!P3 LDC.64 R14, c[0x0][0x380] ;  /* 0x0000e000ff0ebb82 */ /* 0x000ee20000000a00 */
[----:B0-----:R-:W-:Y:S01]  /*1100*/  @!P0 IADD3 R22, P6, PT, R11, R22, RZ ;  /* 0x000000160b168210 */ /* 0x001fe20007fde0ff */
[----:B------:R-:W-:-:S04]  /*1110*/  @!P0 VIADD R11, R5, UR8 ;  /* 0x00000008050b8c36 */ /* 0x000fc80008000000 */
[----:B------:R-:W-:Y:S01]  /*1120*/  @!P0 IMAD.X R23, RZ, RZ, R23, P6 ;  /* 0x000000ffff178224 */ /* 0x000fe200030e0617 */
[----:B------:R-:W-:Y:S02]  /*1130*/  @!P0 IADD3 R20, P6, PT, R11, R20, RZ ;  /* 0x000000140b148210 */ /* 0x000fe40007fde0ff */
[----:B------:R-:W4:Y:S03]  /*1140*/  @!P3 LDG.E.S8 R11, desc[UR10][R2.64+0x3] ;  /* 0x0000030a020bb981 */ /* 0x000f26000c1e1300 */
[----:B------:R-:W-:Y:S01]  /*1150*/  @!P0 IMAD.X R21, RZ, RZ, R21, P6 ;  /* 0x000000ffff158224 */ /* 0x000fe200030e0615 */
[----:B-1----:R-:W-:Y:S01]  /*1160*/  @!P1 IADD3 R18, P6, PT, R13, R18, RZ ;  /* 0x000000120d129210 */ /* 0x002fe20007fde0ff */
[----:B------:R-:W5:Y:S04]  /*1170*/  @!P0 LDG.E.U8 R23, desc[UR10][R22.64] ;  /* 0x0000000a16178981 */ /* 0x000f68000c1e1100 */
[----:B------:R-:W-:Y:S01]  /*1180*/  @!P1 IMAD.X R19, RZ, RZ, R19, P6 ;  /* 0x000000ffff139224 */ /* 0x000fe200030e0613 */
[----:B--2---:R-:W-:Y:S01]  /*1190*/  @!P2 IADD3 R16, P6, PT, R9, R16, RZ ;  /* 0x000000100910a210 */ /* 0x004fe20007fde0ff */
[----:B------:R-:W5:Y:S04]  /*11a0*/  @!P0 LDG.E.S8 R20, desc[UR10][R20.64] ;  /* 0x0000000a14148981 */ /* 0x000f68000c1e1300 */
[----:B------:R-:W-:Y:S01]  /*11b0*/  @!P2 IMAD.X R17, RZ, RZ, R17, P6 ;  /* 0x000000ffff11a224 */ /* 0x000fe200030e0611 */
[----:B---3--:R-:W-:Y:S01]  /*11c0*/  @!P3 IADD3 R14, P6, PT, R7, R14, RZ ;  /* 0x0000000e070eb210 */ /* 0x008fe20007fde0ff */
[----:B------:R-:W2:Y:S04]  /*11d0*/  @!P1 LDG.E.U8 R19, desc[UR10][R18.64] ;  /* 0x0000000a12139981 */ /* 0x000ea8000c1e1100 */
[----:B------:R-:W2:Y:S01]  /*11e0*/  @!P1 LDG.E.S8 R7, desc[UR10][R2.64+0x1] ;  /* 0x0000010a02079981 */ /* 0x000ea2000c1e1300 */
[----:B------:R-:W-:-:S03]  /*11f0*/  @!P3 IMAD.X R15, RZ, RZ, R15, P6 ;  /* 0x000000ffff0fb224 */ /* 0x000fc600030e060f */
[----:B------:R-:W3:Y:S04]  /*1200*/  @!P2 LDG.E.U8 R17, desc[UR10][R16.64] ;  /* 0x0000000a1011a981 */ /* 0x000ee8000c1e1100 */
[----:B------:R-:W3:Y:S04]  /*1210*/  @!P2 LDG.E.S8 R9, desc[UR10][R2.64+0x2] ;  /* 0x0000020a0209a981 */ /* 0x000ee8000c1e1300 */
[----:B------:R-:W4:Y:S01]  /*1220*/  @!P3 LDG.E.U8 R15, desc[UR10][R14.64] ;  /* 0x0000000a0e0fb981 */ /* 0x000f22000c1e1100 */
[----:B------:R-:W-:Y:S02]  /*1230*/  VIADD R5, R5, 0x4 ;  /* 0x0000000405057836 */ /* 0x000fe40000000000 */
[----:B-----5:R-:W-:-:S04]  /*1240*/  @!P0 IMAD R8, R23, R20, R8 ;  /* 0x0000001417088224 */ /* 0x020fc800078e0208 */
[----:B--2---:R-:W-:-:S04]  /*1250*/  @!P1 IMAD R8, R19, R7, R8 ;  /* 0x0000000713089224 */ /* 0x004fc800078e0208 */
[----:B---3--:R-:W-:-:S04]  /*1260*/  @!P2 IMAD R8, R17, R9, R8 ;  /* 0x000000091108a224 */ /* 0x008fc800078e0208 */
[----:B----4-:R-:W-:-:S07]  /*1270*/  @!P3 IMAD R8, R15, R11, R8 ;  /* 0x0000000b0f08b224 */ /* 0x010fce00078e0208 */
.L_x_8:
[----:B------:R-:W-:Y:S05]  /*1280*/  @!P5 BRA `(.L_x_7) ;  /* 0x0000000000ccd947 */ /* 0x000fea0003800000 */
[----:B------:R-:W0:Y:S01]  /*1290*/  LDCU UR6, c[0x0][0x3a0] ;  /* 0x00007400ff0677ac */ /* 0x000e220008000800 */
[----:B------:R-:W-:Y:S01]  /*12a0*/  ISETP.NE.AND P0, PT, R6, 0x1, PT ;  /* 0x000000010600780c */ /* 0x000fe20003f05270 */
[----:B0-----:R-:W-:-:S12]  /*12b0*/  ULOP3.LUT UP1, URZ, UR6, 0x1, URZ, 0xc0, !UPT ;  /* 0x0000000106ff7892 */ /* 0x001fd8000f82c0ff */
[----:B------:R-:W-:Y:S05]  /*12c0*/  @!P0 BRA `(.L_x_9) ;  /* 0x0000000000708947 */ /* 0x000fea0003800000 */
[----:B------:R-:W0:Y:S01]  /*12d0*/  LDCU UR6, c[0x0][0x3a4] ;  /* 0x00007480ff0677ac */ /* 0x000e220008000800 */
[----:B------:R-:W-:-:S04]  /*12e0*/  IMAD.IADD R2, R0, 0x1, R5 ;  /* 0x0000000100027824 */ /* 0x000fc800078e0205 */
[----:B0-----:R-:W-:-:S04]  /*12f0*/  IMAD R9, R2, UR6, R27 ;  /* 0x0000000602097c24 */ /* 0x001fc8000f8e021b */
[C---:B------:R-:W-:Y:S01]  /*1300*/  VIADD R7, R9.reuse, UR6 ;  /* 0x0000000609077c36 */ /* 0x040fe20008000000 */
[----:B------:R-:W-:-:S04]  /*1310*/  ISETP.GE.AND P0, PT, R9, UR5, PT ;  /* 0x0000000509007c0c */ /* 0x000fc8000bf06270 */
[----:B------:R-:W-:Y:S02]  /*1320*/  ISETP.GE.AND P1, PT, R7, UR5, PT ;  /* 0x0000000507007c0c */ /* 0x000fe4000bf26270 */
[----:B------:R-:W-:Y:S02]  /*1330*/  ISETP.LT.OR P0, PT, R9, 0x1, P0 ;  /* 0x000000010900780c */ /* 0x000fe40000701670 */
[----:B------:R-:W-:-:S11]  /*1340*/  ISETP.LT.OR P1, PT, R7, 0x1, P1 ;  /* 0x000000010700780c */ /* 0x000fd60000f21670 */
[----:B------:R-:W0:Y:S01]  /*1350*/  @!P0 LDC.64 R2, c[0x0][0x398] ;  /* 0x0000e600ff028b82 */ /* 0x000e220000000a00 */
[----:B------:R-:W-:-:S07]  /*1360*/  @!P0 VIADD R11, R5, UR8 ;  /* 0x00000008050b8c36 */ /* 0x000fce0008000000 */
[----:B------:R-:W1:Y:S08]  /*1370*/  @!P0 LDC.64 R14, c[0x0][0x380] ;  /* 0x0000e000ff0e8b82 */ /* 0x000e700000000a00 */
[----:B------:R-:W2:Y:S08]  /*1380*/  @!P1 LDC.64 R16, c[0x0][0x380] ;  /* 0x0000e000ff109b82 */ /* 0x000eb00000000a00 */
[----:B------:R-:W3:Y:S01]  /*1390*/  @!P1 LDC.64 R18, c[0x0][0x398] ;  /* 0x0000e600ff129b82 */ /* 0x000ee20000000a00 */
[----:B0-----:R-:W-:-:S05]  /*13a0*/  @!P0 IADD3 R2, P5, PT, R11, R2, RZ ;  /* 0x000000020b028210 */ /* 0x001fca0007fbe0ff */
[----:B------:R-:W-:Y:S01]  /*13b0*/  @!P0 IMAD.X R3, RZ, RZ, R3, P5 ;  /* 0x000000ffff038224 */ /* 0x000fe200028e0603 */
[----:B-1----:R-:W-:-:S04]  /*13c0*/  @!P0 IADD3 R14, P3, PT, R9, R14, RZ ;  /* 0x0000000e090e8210 */ /* 0x002fc80007f7e0ff */
[----:B------:R-:W4:Y:S01]  /*13d0*/  @!P0 LDG.E.S8 R2, desc[UR10][R2.64] ;  /* 0x0000000a02028981 */ /* 0x000f22000c1e1300 */
[----:B------:R-:W-:Y:S01]  /*13e0*/  @!P0 IMAD.X R15, RZ, RZ, R15, P3 ;  /* 0x000000ffff0f8224 */ /* 0x000fe200018e060f */
[----:B--2---:R-:W-:-:S05]  /*13f0*/  @!P1 IADD3 R16, P2, PT, R7, R16, RZ ;  /* 0x0000001007109210 */ /* 0x004fca0007f5e0ff */
[----:B------:R-:W4:Y:S01]  /*1400*/  @!P0 LDG.E.U8 R15, desc[UR10][R14.64] ;  /* 0x0000000a0e0f8981 */ /* 0x000f22000c1e1100 */
[----:B------:R-:W-:Y:S01]  /*1410*/  @!P1 IMAD.X R17, RZ, RZ, R17, P2 ;  /* 0x000000ffff119224 */ /* 0x000fe200010e0611 */
[----:B---3--:R-:W-:-:S05]  /*1420*/  @!P1 IADD3 R18, P3, P5, R5, UR8, R18 ;  /* 0x0000000805129c10 */ /* 0x008fca000fd7e012 */
[----:B------:R-:W2:Y:S01]  /*1430*/  @!P1 LDG.E.U8 R17, desc[UR10][R16.64] ;  /* 0x0000000a10119981 */ /* 0x000ea2000c1e1100 */
[----:B------:R-:W-:-:S05]  /*1440*/  @!P1 IADD3.X R19, PT, PT, RZ, R19, RZ, P3, P5 ;  /* 0x00000013ff139210 */ /* 0x000fca0001fea4ff */
[----:B------:R-:W2:Y:S01]  /*1450*/  @!P1 LDG.E.S8 R18, desc[UR10][R18.64+0x1] ;  /* 0x0000010a12129981 */ /* 0x000ea2000c1e1300 */
[----:B------:R-:W-:Y:S02]  /*1460*/  VIADD R5, R5, 0x2 ;  /* 0x0000000205057836 */ /* 0x000fe40000000000 */
[----:B----4-:R-:W-:-:S04]  /*1470*/  @!P0 IMAD R8, R2, R15, R8 ;  /* 0x0000000f02088224 */ /* 0x010fc800078e0208 */
[----:B--2---:R-:W-:-:S07]  /*1480*/  @!P1 IMAD R8, R17, R18, R8 ;  /* 0x0000001211089224 */ /* 0x004fce00078e0208 */
.L_x_9:
[----:B------:R-:W-:Y:S05]  /*1490*/  BRA.U !UP1, `(.L_x_7) ;  /* 0x0000000109487547 */ /* 0x000fea000b800000 */
[----:B------:R-:W0:Y:S01]  /*14a0*/  LDCU UR6, c[0x0][0x3a4] ;  /* 0x00007480ff0677ac */ /* 0x000e220008000800 */
[----:B------:R-:W-:Y:S01]  /*14b0*/  IADD3 R0, PT, PT, R0, R5, RZ ;  /* 0x0000000500007210 */ /* 0x000fe20007ffe0ff */
[----:B------:R-:W-:Y:S04]  /*14c0*/  BSSY.RECONVERGENT B0, `(.L_x_7) ;  /* 0x000000f000007945 */ /* 0x000fe80003800200 */
[----:B0-----:R-:W-:-:S05]  /*14d0*/  IMAD R0, R0, UR6, R27 ;  /* 0x0000000600007c24 */ /* 0x001fca000f8e021b */
[----:B------:R-:W-:-:S04]  /*14e0*/  ISETP.GE.AND P0, PT, R0, UR5, PT ;  /* 0x0000000500007c0c */ /* 0x000fc8000bf06270 */
[----:B------:R-:W-:-:S13]  /*14f0*/  ISETP.LT.OR P0, PT, R0, 0x1, P0 ;  /* 0x000000010000780c */ /* 0x000fda0000701670 */
[----:B------:R-:W-:Y:S05]  /*1500*/  @P0 BRA `(.L_x_10) ;  /* 0x0000000000280947 */ /* 0x000fea0003800000 */
[----:B------:R-:W0:Y:S01]  /*1510*/  LDCU.64 UR6, c[0x0][0x380] ;  /* 0x00007000ff0677ac */ /* 0x000e220008000a00 */
[----:B------:R-:W-:Y:S01]  /*1520*/  VIADD R14, R5, UR8 ;  /* 0x00000008050e7c36 */ /* 0x000fe20008000000 */
[----:B------:R-:W1:Y:S01]  /*1530*/  LDCU.64 UR12, c[0x0][0x398] ;  /* 0x00007300ff0c77ac */ /* 0x000e620008000a00 */
[----:B0-----:R-:W-:-:S03]  /*1540*/  IADD3 R2, P0, PT, R0, UR6, RZ ;  /* 0x0000000600027c10 */ /* 0x001fc6000ff1e0ff */
[----:B-1----:R-:W-:Y:S02]  /*1550*/  IADD3 R14, P1, PT, R14, UR12, RZ ;  /* 0x0000000c0e0e7c10 */ /* 0x002fe4000ff3e0ff */
[----:B------:R-:W-:-:S03]  /*1560*/  IMAD.X R3, RZ, RZ, UR7, P0 ;  /* 0x00000007ff037e24 */ /* 0x000fc600080e06ff */
[----:B------:R-:W-:-:S03]  /*1570*/  IMAD.X R15, RZ, RZ, UR13, P1 ;  /* 0x0000000dff0f7e24 */ /* 0x000fc600088e06ff */
[----:B------:R-:W2:Y:S04]  /*1580*/  LDG.E.U8 R3, desc[UR10][R2.64] ;  /* 0x0000000a02037981 */ /* 0x000ea8000c1e1100 */
[----:B------:R-:W2:Y:S02]  /*1590*/  LDG.E.S8 R14, desc[UR10][R14.64] ;  /* 0x0000000a0e0e7981 */ /* 0x000ea4000c1e1300 */
[----:B--2---:R-:W-:-:S07]  /*15a0*/  IMAD R8, R3, R14, R8 ;  /* 0x0000000e03087224 */ /* 0x004fce00078e0208 */
.L_x_10:
[----:B------:R-:W-:Y:S05]  /*15b0*/  BSYNC.RECONVERGENT B0 ;  /* 0x0000000000007941 */ /* 0x000fea0003800200 */
.L_x_7:
[----:B------:R-:W-:Y:S05]  /*15c0*/  BRA.U UP0, `(.L_x_11) ;  /* 0xfffffff1004c7547 */ /* 0x000fea000b83ffff */
.L_x_4:
[----:B------:R-:W-:Y:S01]  /*15d0*/  VIMNMX R9, PT, PT, R12, 0x1, !PT ;  /* 0x000000010c097848 */ /* 0x000fe20007fe0100 */
[----:B------:R-:W0:Y:S01]  /*15e0*/  LDCU.64 UR6, c[0x0][0x388] ;  /* 0x00007100ff0677ac */ /* 0x000e220008000a00 */
[----:B------:R-:W-:Y:S02]  /*15f0*/  IABS R6, R8 ;  /* 0x0000000800067213 */ /* 0x000fe40000000000 */
[-C--:B------:R-:W-:Y:S02]  /*1600*/  IABS R5, R9.reuse ;  /* 0x0000000900057213 */ /* 0x080fe40000000000 */
[-C--:B------:R-:W-:Y:S02]  /*1610*/  IABS R10, R9.reuse ;  /* 0x00000009000a7213 */ /* 0x080fe40000000000 */
[----:B------:R-:W1:Y:S01]  /*1620*/  I2F.RP R0, R5 ;  /* 0x0000000500007306 */ /* 0x000e620000209400 */
[----:B------:R-:W-:-:S04]  /*1630*/  LOP3.LUT R8, R8, R9, RZ, 0x3c, !PT ;  /* 0x0000000908087212 */ /* 0x000fc800078e3cff */
[----:B------:R-:W-:-:S03]  /*1640*/  ISETP.GE.AND P2, PT, R8, RZ, PT ;  /* 0x000000ff0800720c */ /* 0x000fc60003f46270 */
[----:B-1----:R-:W1:Y:S02]  /*1650*/  MUFU.RCP R0, R0 ;  /* 0x0000000000007308 */ /* 0x002e640000001000 */
[----:B-1----:R-:W-:Y:S02]  /*1660*/  VIADD R2, R0, 0xffffffe ;  /* 0x0ffffffe00027836 */ /* 0x002fe40000000000 */
[----:B------:R-:W-:-:S04]  /*1670*/  IMAD.MOV R0, RZ, RZ, -R10 ;  /* 0x000000ffff007224 */ /* 0x000fc800078e0a0a */
[----:B------:R1:W2:Y:S02]  /*1680*/  F2I.FTZ.U32.TRUNC.NTZ R3, R2 ;  /* 0x0000000200037305 */ /* 0x0002a4000021f000 */
[----:B-1----:R-:W-:Y:S02]  /*1690*/  IMAD.MOV.U32 R2, RZ, RZ, RZ ;  /* 0x000000ffff027224 */ /* 0x002fe400078e00ff */
[----:B--2---:R-:W-:-:S04]  /*16a0*/  IMAD.MOV R4, RZ, RZ, -R3 ;  /* 0x000000ffff047224 */ /* 0x004fc800078e0a03 */
[----:B------:R-:W-:Y:S02]  /*16b0*/  IMAD R7, R4, R5, RZ ;  /* 0x0000000504077224 */ /* 0x000fe400078e02ff */
[----:B------:R-:W-:Y:S02]  /*16c0*/  IMAD.MOV.U32 R4, RZ, RZ, R6 ;  /* 0x000000ffff047224 */ /* 0x000fe400078e0006 */
[----:B------:R-:W-:-:S06]  /*16d0*/  IMAD.HI.U32 R3, R3, R7, R2 ;  /* 0x0000000703037227 */ /* 0x000fcc00078e0002 */
[----:B------:R-:W-:-:S04]  /*16e0*/  IMAD.HI.U32 R3, R3, R4, RZ ;  /* 0x0000000403037227 */ /* 0x000fc800078e00ff */
[----:B------:R-:W-:-:S05]  /*16f0*/  IMAD R0, R3, R0, R4 ;  /* 0x0000000003007224 */ /* 0x000fca00078e0204 */
[----:B------:R-:W-:-:S13]  /*1700*/  ISETP.GT.U32.AND P1, PT, R5, R0, PT ;  /* 0x000000000500720c */ /* 0x000fda0003f24070 */
[----:B------:R-:W-:Y:S02]  /*1710*/  @!P1 IMAD.IADD R0, R0, 0x1, -R5 ;  /* 0x0000000100009824 */ /* 0x000fe400078e0a05 */
[----:B------:R-:W-:Y:S01]  /*1720*/  @!P1 VIADD R3, R3, 0x1 ;  /* 0x0000000103039836 */ /* 0x000fe20000000000 */
[----:B------:R-:W-:Y:S02]  /*1730*/  ISETP.NE.AND P1, PT, R9, RZ, PT ;  /* 0x000000ff0900720c */ /* 0x000fe40003f25270 */
[----:B------:R-:W-:-:S13]  /*1740*/  ISETP.GE.U32.AND P0, PT, R0, R5, PT ;  /* 0x000000050000720c */ /* 0x000fda0003f06070 */
[----:B------:R-:W-:Y:S01]  /*1750*/  @P0 VIADD R3, R3, 0x1 ;  /* 0x0000000103030836 */ /* 0x000fe20000000000 */
[----:B0-----:R-:W-:-:S03]  /*1760*/  IADD3 R2, P0, PT, R27, UR6, RZ ;  /* 0x000000061b027c10 */ /* 0x001fc6000ff1e0ff */
[----:B------:R-:W-:Y:S01]  /*1770*/  IMAD.MOV.U32 R0, RZ, RZ, R3 ;  /* 0x000000ffff007224 */ /* 0x000fe200078e0003 */
[----:B------:R-:W-:-:S03]  /*1780*/  LEA.HI.X.SX32 R3, R27, UR7, 0x1, P0 ;  /* 0x000000071b037c11 */ /* 0x000fc600080f0eff */
[----:B------:R-:W-:Y:S01]  /*1790*/  @!P2 IMAD.MOV R0, RZ, RZ, -R0 ;  /* 0x000000ffff00a224 */ /* 0x000fe200078e0a00 */
[----:B------:R-:W-:-:S04]  /*17a0*/  @!P1 LOP3.LUT R0, RZ, R9, RZ, 0x33, !PT ;  /* 0x00000009ff009212 */ /* 0x000fc800078e33ff */
[----:B------:R-:W-:-:S05]  /*17b0*/  VIMNMX.RELU R5, PT, PT, R0, 0xff, PT ;  /* 0x000000ff00057848 */ /* 0x000fca0003fe1100 */
[----:B------:R-:W-:Y:S01]  /*17c0*/  STG.E.U8 desc[UR10][R2.64], R5 ;  /* 0x0000000502007986 */ /* 0x000fe2000c10110a */
[----:B------:R-:W-:Y:S05]  /*17d0*/  EXIT ;  /* 0x000000000000794d */ /* 0x000fea0003800000 */
.L_x_12:
[----:B------:R-:W-:-:S00]  /*17e0*/  BRA `(.L_x_12) ;  /* 0xfffffffc00fc7947 */ /* 0x000fc0000383ffff */
[----:B------:R-:W-:-:S00]  /*17f0*/  NOP ;  /* 0x0000000000007918 */ /* 0x000fc00000000000 */
        /* <DEDUP_REMOVED lines=8> */
.L_x_13:


//--------------------- .nv.shared.reserved.0     --------------------------
	.section	.nv.shared.reserved.0,"aw",@nobits
	.weak		__nv_reservedSMEM_offset_0_alias
	.size		__nv_reservedSMEM_offset_0_alias, 0, 64
	.other		__nv_reservedSMEM_offset_0_alias,@"STO_CUDA_RESERVED_SHARED STV_DEFAULT"
__nv_reservedSMEM_offset_0_alias:
	.zero		0
	.zero		64


//--------------------- .nv.constant0._Z19convolute_1PixelGPUPhS_iiPaii --------------------------
	.section	.nv.constant0._Z19convolute_1PixelGPUPhS_iiPaii,"a",@progbits
	.sectionflags	@""
	.align	4
.nv.constant0._Z19convolute_1PixelGPUPhS_iiPaii:
	.zero		936


//--------------------- SYMBOLS --------------------------

	.type		.nv.reservedSmem.offset0,@object
	.size		.nv.reservedSmem.offset0,0x4
